//
// Generated by NVIDIA NVVM Compiler
//
// Compiler Build ID: CL-36424714
// Cuda compilation tools, release 13.0, V13.0.88
// Based on NVVM 20.0.0
//

.version 9.0
.target sm_100
.address_size 64

	// .globl	_Z13gemm_baselinePfS_S_i
// _ZZ10gemm_blockPfS_S_iE2At has been demoted
// _ZZ10gemm_blockPfS_S_iE2Bt has been demoted

.visible .entry _Z13gemm_baselinePfS_S_i(
	.param .u64 .ptr .align 1 _Z13gemm_baselinePfS_S_i_param_0,
	.param .u64 .ptr .align 1 _Z13gemm_baselinePfS_S_i_param_1,
	.param .u64 .ptr .align 1 _Z13gemm_baselinePfS_S_i_param_2,
	.param .u32 _Z13gemm_baselinePfS_S_i_param_3
)
{
	.reg .pred 	%p<10>;
	.reg .b32 	%r<18>;
	.reg .b32 	%f<56>;
	.reg .b64 	%rd<72>;

	ld.param.u64 	%rd23, [_Z13gemm_baselinePfS_S_i_param_0];
	ld.param.u64 	%rd24, [_Z13gemm_baselinePfS_S_i_param_1];
	ld.param.u64 	%rd25, [_Z13gemm_baselinePfS_S_i_param_2];
	ld.param.u32 	%r2, [_Z13gemm_baselinePfS_S_i_param_3];
	cvta.to.global.u64 	%rd1, %rd24;
	cvta.to.global.u64 	%rd2, %rd23;
	cvta.to.global.u64 	%rd26, %rd25;
	mov.u32 	%r3, %ctaid.x;
	mov.u32 	%r4, %ctaid.y;
	mov.u32 	%r5, %nctaid.x;
	mad.lo.s32 	%r6, %r4, %r5, %r3;
	mov.u32 	%r7, %tid.x;
	mov.u32 	%r8, %tid.y;
	mov.u32 	%r9, %ntid.x;
	mov.u32 	%r10, %ntid.y;
	mad.lo.s32 	%r11, %r6, %r10, %r8;
	mad.lo.s32 	%r1, %r11, %r9, %r7;
	mul.wide.s32 	%rd27, %r1, 4;
	add.s64 	%rd3, %rd26, %rd27;
	mov.b32 	%r12, 0;
	st.global.u32 	[%rd3], %r12;
	cvt.s64.s32 	%rd4, %r2;
	setp.eq.s32 	%p1, %r2, 0;
	@%p1 bra 	$L__BB0_12;
	rem.s32 	%r13, %r1, %r2;
	sub.s32 	%r14, %r1, %r13;
	cvt.s64.s32 	%rd5, %r14;
	cvt.s64.s32 	%rd6, %r13;
	setp.lt.u32 	%p2, %r2, 8;
	mov.b64 	%rd70, 0;
	mov.f32 	%f53, 0f00000000;
	@%p2 bra 	$L__BB0_4;
	and.b64  	%rd70, %rd4, -8;
	shl.b64 	%rd29, %rd6, 2;
	add.s64 	%rd67, %rd1, %rd29;
	shl.b64 	%rd9, %rd4, 5;
	sub.s64 	%rd31, %rd27, %rd29;
	add.s64 	%rd32, %rd31, %rd2;
	add.s64 	%rd66, %rd32, 16;
	shl.b64 	%rd11, %rd4, 2;
	mov.f32 	%f53, 0f00000000;
	mov.u64 	%rd68, %rd70;
$L__BB0_3:
	.pragma "nounroll";
	ld.global.f32 	%f10, [%rd66+-16];
	ld.global.f32 	%f11, [%rd67];
	fma.rn.f32 	%f12, %f10, %f11, %f53;
	st.global.f32 	[%rd3], %f12;
	ld.global.f32 	%f13, [%rd66+-12];
	add.s64 	%rd33, %rd67, %rd11;
	ld.global.f32 	%f14, [%rd33];
	fma.rn.f32 	%f15, %f13, %f14, %f12;
	st.global.f32 	[%rd3], %f15;
	ld.global.f32 	%f16, [%rd66+-8];
	add.s64 	%rd34, %rd33, %rd11;
	ld.global.f32 	%f17, [%rd34];
	fma.rn.f32 	%f18, %f16, %f17, %f15;
	st.global.f32 	[%rd3], %f18;
	ld.global.f32 	%f19, [%rd66+-4];
	add.s64 	%rd35, %rd34, %rd11;
	ld.global.f32 	%f20, [%rd35];
	fma.rn.f32 	%f21, %f19, %f20, %f18;
	st.global.f32 	[%rd3], %f21;
	ld.global.f32 	%f22, [%rd66];
	add.s64 	%rd36, %rd35, %rd11;
	ld.global.f32 	%f23, [%rd36];
	fma.rn.f32 	%f24, %f22, %f23, %f21;
	st.global.f32 	[%rd3], %f24;
	ld.global.f32 	%f25, [%rd66+4];
	add.s64 	%rd37, %rd36, %rd11;
	ld.global.f32 	%f26, [%rd37];
	fma.rn.f32 	%f27, %f25, %f26, %f24;
	st.global.f32 	[%rd3], %f27;
	ld.global.f32 	%f28, [%rd66+8];
	add.s64 	%rd38, %rd37, %rd11;
	ld.global.f32 	%f29, [%rd38];
	fma.rn.f32 	%f30, %f28, %f29, %f27;
	st.global.f32 	[%rd3], %f30;
	ld.global.f32 	%f31, [%rd66+12];
	add.s64 	%rd39, %rd38, %rd11;
	ld.global.f32 	%f32, [%rd39];
	fma.rn.f32 	%f53, %f31, %f32, %f30;
	st.global.f32 	[%rd3], %f53;
	add.s64 	%rd68, %rd68, -8;
	add.s64 	%rd67, %rd67, %rd9;
	add.s64 	%rd66, %rd66, 32;
	setp.ne.s64 	%p3, %rd68, 0;
	@%p3 bra 	$L__BB0_3;
$L__BB0_4:
	and.b32  	%r15, %r2, 7;
	setp.eq.s32 	%p4, %r15, 0;
	@%p4 bra 	$L__BB0_12;
	and.b64  	%rd40, %rd4, 7;
	add.s64 	%rd41, %rd40, -1;
	setp.lt.u64 	%p5, %rd41, 3;
	@%p5 bra 	$L__BB0_7;
	add.s64 	%rd42, %rd70, %rd5;
	shl.b64 	%rd43, %rd42, 2;
	add.s64 	%rd44, %rd2, %rd43;
	ld.global.f32 	%f33, [%rd44];
	mad.lo.s64 	%rd45, %rd70, %rd4, %rd6;
	shl.b64 	%rd46, %rd45, 2;
	add.s64 	%rd47, %rd1, %rd46;
	ld.global.f32 	%f34, [%rd47];
	fma.rn.f32 	%f35, %f33, %f34, %f53;
	st.global.f32 	[%rd3], %f35;
	ld.global.f32 	%f36, [%rd44+4];
	shl.b64 	%rd48, %rd4, 2;
	add.s64 	%rd49, %rd47, %rd48;
	ld.global.f32 	%f37, [%rd49];
	fma.rn.f32 	%f38, %f36, %f37, %f35;
	st.global.f32 	[%rd3], %f38;
	ld.global.f32 	%f39, [%rd44+8];
	add.s64 	%rd50, %rd49, %rd48;
	ld.global.f32 	%f40, [%rd50];
	fma.rn.f32 	%f41, %f39, %f40, %f38;
	st.global.f32 	[%rd3], %f41;
	ld.global.f32 	%f42, [%rd44+12];
	add.s64 	%rd51, %rd50, %rd48;
	ld.global.f32 	%f43, [%rd51];
	fma.rn.f32 	%f53, %f42, %f43, %f41;
	st.global.f32 	[%rd3], %f53;
	add.s64 	%rd70, %rd70, 4;
$L__BB0_7:
	and.b32  	%r16, %r2, 3;
	setp.eq.s32 	%p6, %r16, 0;
	@%p6 bra 	$L__BB0_12;
	setp.eq.s32 	%p7, %r16, 1;
	@%p7 bra 	$L__BB0_10;
	add.s64 	%rd52, %rd70, %rd5;
	shl.b64 	%rd53, %rd52, 2;
	add.s64 	%rd54, %rd2, %rd53;
	ld.global.f32 	%f44, [%rd54];
	mad.lo.s64 	%rd55, %rd70, %rd4, %rd6;
	shl.b64 	%rd56, %rd55, 2;
	add.s64 	%rd57, %rd1, %rd56;
	ld.global.f32 	%f45, [%rd57];
	fma.rn.f32 	%f46, %f44, %f45, %f53;
	st.global.f32 	[%rd3], %f46;
	ld.global.f32 	%f47, [%rd54+4];
	shl.b64 	%rd58, %rd4, 2;
	add.s64 	%rd59, %rd57, %rd58;
	ld.global.f32 	%f48, [%rd59];
	fma.rn.f32 	%f53, %f47, %f48, %f46;
	st.global.f32 	[%rd3], %f53;
	add.s64 	%rd70, %rd70, 2;
$L__BB0_10:
	and.b32  	%r17, %r2, 1;
	setp.eq.b32 	%p8, %r17, 1;
	not.pred 	%p9, %p8;
	@%p9 bra 	$L__BB0_12;
	add.s64 	%rd60, %rd70, %rd5;
	shl.b64 	%rd61, %rd60, 2;
	add.s64 	%rd62, %rd2, %rd61;
	ld.global.f32 	%f49, [%rd62];
	mad.lo.s64 	%rd63, %rd70, %rd4, %rd6;
	shl.b64 	%rd64, %rd63, 2;
	add.s64 	%rd65, %rd1, %rd64;
	ld.global.f32 	%f50, [%rd65];
	fma.rn.f32 	%f51, %f49, %f50, %f53;
	st.global.f32 	[%rd3], %f51;
$L__BB0_12:
	ret;

}
	// .globl	_Z10gemm_blockPfS_S_i
.visible .entry _Z10gemm_blockPfS_S_i(
	.param .u64 .ptr .align 1 _Z10gemm_blockPfS_S_i_param_0,
	.param .u64 .ptr .align 1 _Z10gemm_blockPfS_S_i_param_1,
	.param .u64 .ptr .align 1 _Z10gemm_blockPfS_S_i_param_2,
	.param .u32 _Z10gemm_blockPfS_S_i_param_3
)
{
	.reg .pred 	%p<3>;
	.reg .b32 	%r<40>;
	.reg .b32 	%f<201>;
	.reg .b64 	%rd<13>;
	// demoted variable
	.shared .align 4 .b8 _ZZ10gemm_blockPfS_S_iE2At[16384];
	// demoted variable
	.shared .align 4 .b8 _ZZ10gemm_blockPfS_S_iE2Bt[16384];
	ld.param.u64 	%rd3, [_Z10gemm_blockPfS_S_i_param_0];
	ld.param.u64 	%rd4, [_Z10gemm_blockPfS_S_i_param_1];
	ld.param.u64 	%rd5, [_Z10gemm_blockPfS_S_i_param_2];
	ld.param.u32 	%r20, [_Z10gemm_blockPfS_S_i_param_3];
	mov.u32 	%r21, %ctaid.y;
	mov.u32 	%r1, %ntid.y;
	mul.lo.s32 	%r2, %r21, %r1;
	mul.lo.s32 	%r3, %r2, %r20;
	add.s32 	%r22, %r20, %r3;
	add.s32 	%r4, %r22, -1;
	mov.u32 	%r5, %ntid.x;
	mov.u32 	%r23, %ctaid.x;
	mul.lo.s32 	%r6, %r23, %r5;
	setp.ge.s32 	%p1, %r3, %r4;
	mov.f32 	%f200, 0f00000000;
	@%p1 bra 	$L__BB1_3;
	mov.u32 	%r24, %tid.y;
	mov.u32 	%r25, %tid.x;
	shl.b32 	%r26, %r24, 8;
	mov.u32 	%r27, _ZZ10gemm_blockPfS_S_iE2At;
	add.s32 	%r7, %r27, %r26;
	shl.b32 	%r28, %r25, 2;
	add.s32 	%r8, %r7, %r28;
	mov.u32 	%r29, _ZZ10gemm_blockPfS_S_iE2Bt;
	add.s32 	%r10, %r29, %r28;
	add.s32 	%r9, %r10, %r26;
	add.s32 	%r30, %r25, %r6;
	mad.lo.s32 	%r38, %r20, %r24, %r30;
	add.s32 	%r31, %r24, %r2;
	mad.lo.s32 	%r37, %r20, %r31, %r25;
	mul.lo.s32 	%r13, %r20, %r1;
	cvta.to.global.u64 	%rd1, %rd3;
	cvta.to.global.u64 	%rd2, %rd4;
	mov.f32 	%f200, 0f00000000;
	mov.u32 	%r39, %r3;
$L__BB1_2:
	mul.wide.u32 	%rd6, %r37, 4;
	add.s64 	%rd7, %rd1, %rd6;
	ld.global.f32 	%f6, [%rd7];
	st.shared.f32 	[%r8], %f6;
	mul.wide.u32 	%rd8, %r38, 4;
	add.s64 	%rd9, %rd2, %rd8;
	ld.global.f32 	%f7, [%rd9];
	st.shared.f32 	[%r9], %f7;
	bar.sync 	0;
	ld.shared.f32 	%f8, [%r7];
	ld.shared.f32 	%f9, [%r10];
	fma.rn.f32 	%f10, %f8, %f9, %f200;
	ld.shared.f32 	%f11, [%r7+4];
	ld.shared.f32 	%f12, [%r10+256];
	fma.rn.f32 	%f13, %f11, %f12, %f10;
	ld.shared.f32 	%f14, [%r7+8];
	ld.shared.f32 	%f15, [%r10+512];
	fma.rn.f32 	%f16, %f14, %f15, %f13;
	ld.shared.f32 	%f17, [%r7+12];
	ld.shared.f32 	%f18, [%r10+768];
	fma.rn.f32 	%f19, %f17, %f18, %f16;
	ld.shared.f32 	%f20, [%r7+16];
	ld.shared.f32 	%f21, [%r10+1024];
	fma.rn.f32 	%f22, %f20, %f21, %f19;
	ld.shared.f32 	%f23, [%r7+20];
	ld.shared.f32 	%f24, [%r10+1280];
	fma.rn.f32 	%f25, %f23, %f24, %f22;
	ld.shared.f32 	%f26, [%r7+24];
	ld.shared.f32 	%f27, [%r10+1536];
	fma.rn.f32 	%f28, %f26, %f27, %f25;
	ld.shared.f32 	%f29, [%r7+28];
	ld.shared.f32 	%f30, [%r10+1792];
	fma.rn.f32 	%f31, %f29, %f30, %f28;
	ld.shared.f32 	%f32, [%r7+32];
	ld.shared.f32 	%f33, [%r10+2048];
	fma.rn.f32 	%f34, %f32, %f33, %f31;
	ld.shared.f32 	%f35, [%r7+36];
	ld.shared.f32 	%f36, [%r10+2304];
	fma.rn.f32 	%f37, %f35, %f36, %f34;
	ld.shared.f32 	%f38, [%r7+40];
	ld.shared.f32 	%f39, [%r10+2560];
	fma.rn.f32 	%f40, %f38, %f39, %f37;
	ld.shared.f32 	%f41, [%r7+44];
	ld.shared.f32 	%f42, [%r10+2816];
	fma.rn.f32 	%f43, %f41, %f42, %f40;
	ld.shared.f32 	%f44, [%r7+48];
	ld.shared.f32 	%f45, [%r10+3072];
	fma.rn.f32 	%f46, %f44, %f45, %f43;
	ld.shared.f32 	%f47, [%r7+52];
	ld.shared.f32 	%f48, [%r10+3328];
	fma.rn.f32 	%f49, %f47, %f48, %f46;
	ld.shared.f32 	%f50, [%r7+56];
	ld.shared.f32 	%f51, [%r10+3584];
	fma.rn.f32 	%f52, %f50, %f51, %f49;
	ld.shared.f32 	%f53, [%r7+60];
	ld.shared.f32 	%f54, [%r10+3840];
	fma.rn.f32 	%f55, %f53, %f54, %f52;
	ld.shared.f32 	%f56, [%r7+64];
	ld.shared.f32 	%f57, [%r10+4096];
	fma.rn.f32 	%f58, %f56, %f57, %f55;
	ld.shared.f32 	%f59, [%r7+68];
	ld.shared.f32 	%f60, [%r10+4352];
	fma.rn.f32 	%f61, %f59, %f60, %f58;
	ld.shared.f32 	%f62, [%r7+72];
	ld.shared.f32 	%f63, [%r10+4608];
	fma.rn.f32 	%f64, %f62, %f63, %f61;
	ld.shared.f32 	%f65, [%r7+76];
	ld.shared.f32 	%f66, [%r10+4864];
	fma.rn.f32 	%f67, %f65, %f66, %f64;
	ld.shared.f32 	%f68, [%r7+80];
	ld.shared.f32 	%f69, [%r10+5120];
	fma.rn.f32 	%f70, %f68, %f69, %f67;
	ld.shared.f32 	%f71, [%r7+84];
	ld.shared.f32 	%f72, [%r10+5376];
	fma.rn.f32 	%f73, %f71, %f72, %f70;
	ld.shared.f32 	%f74, [%r7+88];
	ld.shared.f32 	%f75, [%r10+5632];
	fma.rn.f32 	%f76, %f74, %f75, %f73;
	ld.shared.f32 	%f77, [%r7+92];
	ld.shared.f32 	%f78, [%r10+5888];
	fma.rn.f32 	%f79, %f77, %f78, %f76;
	ld.shared.f32 	%f80, [%r7+96];
	ld.shared.f32 	%f81, [%r10+6144];
	fma.rn.f32 	%f82, %f80, %f81, %f79;
	ld.shared.f32 	%f83, [%r7+100];
	ld.shared.f32 	%f84, [%r10+6400];
	fma.rn.f32 	%f85, %f83, %f84, %f82;
	ld.shared.f32 	%f86, [%r7+104];
	ld.shared.f32 	%f87, [%r10+6656];
	fma.rn.f32 	%f88, %f86, %f87, %f85;
	ld.shared.f32 	%f89, [%r7+108];
	ld.shared.f32 	%f90, [%r10+6912];
	fma.rn.f32 	%f91, %f89, %f90, %f88;
	ld.shared.f32 	%f92, [%r7+112];
	ld.shared.f32 	%f93, [%r10+7168];
	fma.rn.f32 	%f94, %f92, %f93, %f91;
	ld.shared.f32 	%f95, [%r7+116];
	ld.shared.f32 	%f96, [%r10+7424];
	fma.rn.f32 	%f97, %f95, %f96, %f94;
	ld.shared.f32 	%f98, [%r7+120];
	ld.shared.f32 	%f99, [%r10+7680];
	fma.rn.f32 	%f100, %f98, %f99, %f97;
	ld.shared.f32 	%f101, [%r7+124];
	ld.shared.f32 	%f102, [%r10+7936];
	fma.rn.f32 	%f103, %f101, %f102, %f100;
	ld.shared.f32 	%f104, [%r7+128];
	ld.shared.f32 	%f105, [%r10+8192];
	fma.rn.f32 	%f106, %f104, %f105, %f103;
	ld.shared.f32 	%f107, [%r7+132];
	ld.shared.f32 	%f108, [%r10+8448];
	fma.rn.f32 	%f109, %f107, %f108, %f106;
	ld.shared.f32 	%f110, [%r7+136];
	ld.shared.f32 	%f111, [%r10+8704];
	fma.rn.f32 	%f112, %f110, %f111, %f109;
	ld.shared.f32 	%f113, [%r7+140];
	ld.shared.f32 	%f114, [%r10+8960];
	fma.rn.f32 	%f115, %f113, %f114, %f112;
	ld.shared.f32 	%f116, [%r7+144];
	ld.shared.f32 	%f117, [%r10+9216];
	fma.rn.f32 	%f118, %f116, %f117, %f115;
	ld.shared.f32 	%f119, [%r7+148];
	ld.shared.f32 	%f120, [%r10+9472];
	fma.rn.f32 	%f121, %f119, %f120, %f118;
	ld.shared.f32 	%f122, [%r7+152];
	ld.shared.f32 	%f123, [%r10+9728];
	fma.rn.f32 	%f124, %f122, %f123, %f121;
	ld.shared.f32 	%f125, [%r7+156];
	ld.shared.f32 	%f126, [%r10+9984];
	fma.rn.f32 	%f127, %f125, %f126, %f124;
	ld.shared.f32 	%f128, [%r7+160];
	ld.shared.f32 	%f129, [%r10+10240];
	fma.rn.f32 	%f130, %f128, %f129, %f127;
	ld.shared.f32 	%f131, [%r7+164];
	ld.shared.f32 	%f132, [%r10+10496];
	fma.rn.f32 	%f133, %f131, %f132, %f130;
	ld.shared.f32 	%f134, [%r7+168];
	ld.shared.f32 	%f135, [%r10+10752];
	fma.rn.f32 	%f136, %f134, %f135, %f133;
	ld.shared.f32 	%f137, [%r7+172];
	ld.shared.f32 	%f138, [%r10+11008];
	fma.rn.f32 	%f139, %f137, %f138, %f136;
	ld.shared.f32 	%f140, [%r7+176];
	ld.shared.f32 	%f141, [%r10+11264];
	fma.rn.f32 	%f142, %f140, %f141, %f139;
	ld.shared.f32 	%f143, [%r7+180];
	ld.shared.f32 	%f144, [%r10+11520];
	fma.rn.f32 	%f145, %f143, %f144, %f142;
	ld.shared.f32 	%f146, [%r7+184];
	ld.shared.f32 	%f147, [%r10+11776];
	fma.rn.f32 	%f148, %f146, %f147, %f145;
	ld.shared.f32 	%f149, [%r7+188];
	ld.shared.f32 	%f150, [%r10+12032];
	fma.rn.f32 	%f151, %f149, %f150, %f148;
	ld.shared.f32 	%f152, [%r7+192];
	ld.shared.f32 	%f153, [%r10+12288];
	fma.rn.f32 	%f154, %f152, %f153, %f151;
	ld.shared.f32 	%f155, [%r7+196];
	ld.shared.f32 	%f156, [%r10+12544];
	fma.rn.f32 	%f157, %f155, %f156, %f154;
	ld.shared.f32 	%f158, [%r7+200];
	ld.shared.f32 	%f159, [%r10+12800];
	fma.rn.f32 	%f160, %f158, %f159, %f157;
	ld.shared.f32 	%f161, [%r7+204];
	ld.shared.f32 	%f162, [%r10+13056];
	fma.rn.f32 	%f163, %f161, %f162, %f160;
	ld.shared.f32 	%f164, [%r7+208];
	ld.shared.f32 	%f165, [%r10+13312];
	fma.rn.f32 	%f166, %f164, %f165, %f163;
	ld.shared.f32 	%f167, [%r7+212];
	ld.shared.f32 	%f168, [%r10+13568];
	fma.rn.f32 	%f169, %f167, %f168, %f166;
	ld.shared.f32 	%f170, [%r7+216];
	ld.shared.f32 	%f171, [%r10+13824];
	fma.rn.f32 	%f172, %f170, %f171, %f169;
	ld.shared.f32 	%f173, [%r7+220];
	ld.shared.f32 	%f174, [%r10+14080];
	fma.rn.f32 	%f175, %f173, %f174, %f172;
	ld.shared.f32 	%f176, [%r7+224];
	ld.shared.f32 	%f177, [%r10+14336];
	fma.rn.f32 	%f178, %f176, %f177, %f175;
	ld.shared.f32 	%f179, [%r7+228];
	ld.shared.f32 	%f180, [%r10+14592];
	fma.rn.f32 	%f181, %f179, %f180, %f178;
	ld.shared.f32 	%f182, [%r7+232];
	ld.shared.f32 	%f183, [%r10+14848];
	fma.rn.f32 	%f184, %f182, %f183, %f181;
	ld.shared.f32 	%f185, [%r7+236];
	ld.shared.f32 	%f186, [%r10+15104];
	fma.rn.f32 	%f187, %f185, %f186, %f184;
	ld.shared.f32 	%f188, [%r7+240];
	ld.shared.f32 	%f189, [%r10+15360];
	fma.rn.f32 	%f190, %f188, %f189, %f187;
	ld.shared.f32 	%f191, [%r7+244];
	ld.shared.f32 	%f192, [%r10+15616];
	fma.rn.f32 	%f193, %f191, %f192, %f190;
	ld.shared.f32 	%f194, [%r7+248];
	ld.shared.f32 	%f195, [%r10+15872];
	fma.rn.f32 	%f196, %f194, %f195, %f193;
	ld.shared.f32 	%f197, [%r7+252];
	ld.shared.f32 	%f198, [%r10+16128];
	fma.rn.f32 	%f200, %f197, %f198, %f196;
	bar.sync 	0;
	add.s32 	%r39, %r39, %r5;
	add.s32 	%r38, %r38, %r13;
	add.s32 	%r37, %r37, %r5;
	setp.lt.s32 	%p2, %r39, %r4;
	@%p2 bra 	$L__BB1_2;
$L__BB1_3:
	cvta.to.global.u64 	%rd10, %rd5;
	mov.u32 	%r32, %tid.y;
	mov.u32 	%r33, %tid.x;
	add.s32 	%r34, %r6, %r33;
	add.s32 	%r35, %r34, %r3;
	mad.lo.s32 	%r36, %r20, %r32, %r35;
	mul.wide.u32 	%rd11, %r36, 4;
	add.s64 	%rd12, %rd10, %rd11;
	st.global.f32 	[%rd12], %f200;
	ret;

}


// ===== COMPILED SASS (sm_100) =====

	.target	sm_100

	.elftype	@"ET_EXEC"


//--------------------- .note.nv.tkinfo           --------------------------
	.section	.note.nv.tkinfo,"",@"SHT_NOTE"
	.sectionflags	@"SHF_NOTE_NV_TKINFO"
	.tkinfo
        /*0018*/ 	.word	0x00000002
        /*0030*/ 	.string	""
        /*0030*/ 	.string	"ptxas"
        /*0030*/ 	.string	"Cuda compilation tools, release 13.0, V13.0.88"
        /*0030*/ 	.string	"Build cuda_13.0.r13.0/compiler.36424714_0"
        /*0030*/ 	.string	"-arch sm_100 -m 64 "



//--------------------- .note.nv.cuinfo           --------------------------
	.section	.note.nv.cuinfo,"",@"SHT_NOTE"
	.sectionflags	@"SHF_NOTE_NV_CUINFO"
        /*0018*/ 	.short	0x0002
        /*001a*/ 	.short	0x0064
        /*001c*/ 	.short	0x0082
	.zero		2


//--------------------- .nv.info                  --------------------------
	.section	.nv.info,"",@"SHT_CUDA_INFO"
	.align	4


	//----- nvinfo : EIATTR_REGCOUNT
	.align		4
        /*0000*/ 	.byte	0x04, 0x2f
        /*0002*/ 	.short	(.L_1 - .L_0)
	.align		4
.L_0:
        /*0004*/ 	.word	index@(_Z13gemm_baselinePfS_S_i)
        /*0008*/ 	.word	0x00000020


	//----- nvinfo : EIATTR_FRAME_SIZE
	.align		4
.L_1:
        /*000c*/ 	.byte	0x04, 0x11
        /*000e*/ 	.short	(.L_3 - .L_2)
	.align		4
.L_2:
        /*0010*/ 	.word	index@(_Z13gemm_baselinePfS_S_i)
        /*0014*/ 	.word	0x00000000


	//----- nvinfo : EIATTR_REGCOUNT
	.align		4
.L_3:
        /*0018*/ 	.byte	0x04, 0x2f
        /*001a*/ 	.short	(.L_5 - .L_4)
	.align		4
.L_4:
        /*001c*/ 	.word	index@(_Z10gemm_blockPfS_S_i)
        /*0020*/ 	.word	0x00000020


	//----- nvinfo : EIATTR_FRAME_SIZE
	.align		4
.L_5:
        /*0024*/ 	.byte	0x04, 0x11
        /*0026*/ 	.short	(.L_7 - .L_6)
	.align		4
.L_6:
        /*0028*/ 	.word	index@(_Z10gemm_blockPfS_S_i)
        /*002c*/ 	.word	0x00000000


	//----- nvinfo : EIATTR_MIN_STACK_SIZE
	.align		4
.L_7:
        /*0030*/ 	.byte	0x04, 0x12
        /*0032*/ 	.short	(.L_9 - .L_8)
	.align		4
.L_8:
        /*0034*/ 	.word	index@(_Z10gemm_blockPfS_S_i)
        /*0038*/ 	.word	0x00000000


	//----- nvinfo : EIATTR_MIN_STACK_SIZE
	.align		4
.L_9:
        /*003c*/ 	.byte	0x04, 0x12
        /*003e*/ 	.short	(.L_11 - .L_10)
	.align		4
.L_10:
        /*0040*/ 	.word	index@(_Z13gemm_baselinePfS_S_i)
        /*0044*/ 	.word	0x00000000
.L_11:


//--------------------- .nv.compat                --------------------------
	.section	.nv.compat,"",@"SHT_CUDA_COMPAT_INFO"
	.align	4
        /*0000*/ 	.byte	0x02, 0x09, 0x00, 0x00, 0x02, 0x02, 0x01, 0x00, 0x02, 0x05, 0x05, 0x00, 0x03, 0x07, 0x01, 0x01
        /*0010*/ 	.byte	0x02, 0x03, 0x00, 0x00, 0x02, 0x06, 0x01, 0x00, 0x04, 0x0b, 0x08, 0x00, 0x09, 0x00, 0x00, 0x00
        /*0020*/ 	.byte	0x00, 0x00, 0x00, 0x00


//--------------------- .nv.info._Z10gemm_blockPfS_S_i --------------------------
	.section	.nv.info._Z10gemm_blockPfS_S_i,"",@"SHT_CUDA_INFO"
	.sectionflags	@""
	.align	4


	//----- nvinfo : EIATTR_CUDA_API_VERSION
	.align		4
        /*0000*/ 	.byte	0x04, 0x37
        /*0002*/ 	.short	(.L_13 - .L_12)
.L_12:
        /*0004*/ 	.word	0x00000082


	//----- nvinfo : EIATTR_KPARAM_INFO
	.align		4
.L_13:
        /*0008*/ 	.byte	0x04, 0x17
        /*000a*/ 	.short	(.L_15 - .L_14)
.L_14:
        /*000c*/ 	.word	0x00000000
        /*0010*/ 	.short	0x0003
        /*0012*/ 	.short	0x0018
        /*0014*/ 	.byte	0x00, 0xf0, 0x11, 0x00


	//----- nvinfo : EIATTR_KPARAM_INFO
	.align		4
.L_15:
        /*0018*/ 	.byte	0x04, 0x17
        /*001a*/ 	.short	(.L_17 - .L_16)
.L_16:
        /*001c*/ 	.word	0x00000000
        /*0020*/ 	.short	0x0002
        /*0022*/ 	.short	0x0010
        /*0024*/ 	.byte	0x00, 0xf5, 0x21, 0x00


	//----- nvinfo : EIATTR_KPARAM_INFO
	.align		4
.L_17:
        /*0028*/ 	.byte	0x04, 0x17
        /*002a*/ 	.short	(.L_19 - .L_18)
.L_18:
        /*002c*/ 	.word	0x00000000
        /*0030*/ 	.short	0x0001
        /*0032*/ 	.short	0x0008
        /*0034*/ 	.byte	0x00, 0xf5, 0x21, 0x00


	//----- nvinfo : EIATTR_KPARAM_INFO
	.align		4
.L_19:
        /*0038*/ 	.byte	0x04, 0x17
        /*003a*/ 	.short	(.L_21 - .L_20)
.L_20:
        /*003c*/ 	.word	0x00000000
        /*0040*/ 	.short	0x0000
        /*0042*/ 	.short	0x0000
        /*0044*/ 	.byte	0x00, 0xf5, 0x21, 0x00


	//----- nvinfo : EIATTR_SPARSE_MMA_MASK
	.align		4
.L_21:
        /*0048*/ 	.byte	0x03, 0x50
        /*004a*/ 	.short	0x0000


	//----- nvinfo : EIATTR_MAXREG_COUNT
	.align		4
        /*004c*/ 	.byte	0x03, 0x1b
        /*004e*/ 	.short	0x00ff


	//----- nvinfo : EIATTR_NUM_BARRIERS
	.align		4
        /*0050*/ 	.byte	0x02, 0x4c
        /*0052*/ 	.byte	0x01
	.zero		1


	//----- nvinfo : EIATTR_MERCURY_ISA_VERSION
	.align		4
        /*0054*/ 	.byte	0x03, 0x5f
        /*0056*/ 	.short	0x0101


	//----- nvinfo : EIATTR_VRC_CTA_INIT_COUNT
	.align		4
        /*0058*/ 	.byte	0x02, 0x4a
	.zero		1
	.zero		1


	//----- nvinfo : EIATTR_EXIT_INSTR_OFFSETS
	.align		4
        /*005c*/ 	.byte	0x04, 0x1c
        /*005e*/ 	.short	(.L_23 - .L_22)


	//   ....[0]....
.L_22:
        /*0060*/ 	.word	0x00000c50


	//----- nvinfo : EIATTR_CBANK_PARAM_SIZE
	.align		4
.L_23:
        /*0064*/ 	.byte	0x03, 0x19
        /*0066*/ 	.short	0x001c


	//----- nvinfo : EIATTR_PARAM_CBANK
	.align		4
        /*0068*/ 	.byte	0x04, 0x0a
        /*006a*/ 	.short	(.L_25 - .L_24)
	.align		4
.L_24:
        /*006c*/ 	.word	index@(.nv.constant0._Z10gemm_blockPfS_S_i)
        /*0070*/ 	.short	0x0380
        /*0072*/ 	.short	0x001c


	//----- nvinfo : EIATTR_SW_WAR
	.align		4
.L_25:
        /*0074*/ 	.byte	0x04, 0x36
        /*0076*/ 	.short	(.L_27 - .L_26)
.L_26:
        /*0078*/ 	.word	0x00000008
.L_27:


//--------------------- .nv.info._Z13gemm_baselinePfS_S_i --------------------------
	.section	.nv.info._Z13gemm_baselinePfS_S_i,"",@"SHT_CUDA_INFO"
	.sectionflags	@""
	.align	4


	//----- nvinfo : EIATTR_CUDA_API_VERSION
	.align		4
        /*0000*/ 	.byte	0x04, 0x37
        /*0002*/ 	.short	(.L_29 - .L_28)
.L_28:
        /*0004*/ 	.word	0x00000082


	//----- nvinfo : EIATTR_KPARAM_INFO
	.align		4
.L_29:
        /*0008*/ 	.byte	0x04, 0x17
        /*000a*/ 	.short	(.L_31 - .L_30)
.L_30:
        /*000c*/ 	.word	0x00000000
        /*0010*/ 	.short	0x0003
        /*0012*/ 	.short	0x0018
        /*0014*/ 	.byte	0x00, 0xf0, 0x11, 0x00


	//----- nvinfo : EIATTR_KPARAM_INFO
	.align		4
.L_31:
        /*0018*/ 	.byte	0x04, 0x17
        /*001a*/ 	.short	(.L_33 - .L_32)
.L_32:
        /*001c*/ 	.word	0x00000000
        /*0020*/ 	.short	0x0002
        /*0022*/ 	.short	0x0010
        /*0024*/ 	.byte	0x00, 0xf5, 0x21, 0x00


	//----- nvinfo : EIATTR_KPARAM_INFO
	.align		4
.L_33:
        /*0028*/ 	.byte	0x04, 0x17
        /*002a*/ 	.short	(.L_35 - .L_34)
.L_34:
        /*002c*/ 	.word	0x00000000
        /*0030*/ 	.short	0x0001
        /*0032*/ 	.short	0x0008
        /*0034*/ 	.byte	0x00, 0xf5, 0x21, 0x00


	//----- nvinfo : EIATTR_KPARAM_INFO
	.align		4
.L_35:
        /*0038*/ 	.byte	0x04, 0x17
        /*003a*/ 	.short	(.L_37 - .L_36)
.L_36:
        /*003c*/ 	.word	0x00000000
        /*0040*/ 	.short	0x0000
        /*0042*/ 	.short	0x0000
        /*0044*/ 	.byte	0x00, 0xf5, 0x21, 0x00


	//----- nvinfo : EIATTR_SPARSE_MMA_MASK
	.align		4
.L_37:
        /*0048*/ 	.byte	0x03, 0x50
        /*004a*/ 	.short	0x0000


	//----- nvinfo : EIATTR_MAXREG_COUNT
	.align		4
        /*004c*/ 	.byte	0x03, 0x1b
        /*004e*/ 	.short	0x00ff


	//----- nvinfo : EIATTR_MERCURY_ISA_VERSION
	.align		4
        /*0050*/ 	.byte	0x03, 0x5f
        /*0052*/ 	.short	0x0101


	//----- nvinfo : EIATTR_VRC_CTA_INIT_COUNT
	.align		4
        /*0054*/ 	.byte	0x02, 0x4a
	.zero		1
	.zero		1


	//----- nvinfo : EIATTR_EXIT_INSTR_OFFSETS
	.align		4
        /*0058*/ 	.byte	0x04, 0x1c
        /*005a*/ 	.short	(.L_39 - .L_38)


	//   ....[0]....
.L_38:
        /*005c*/ 	.word	0x00000110


	//   ....[1]....
        /*0060*/ 	.word	0x00000790


	//   ....[2]....
        /*0064*/ 	.word	0x00000a90


	//   ....[3]....
        /*0068*/ 	.word	0x00000c70


	//   ....[4]....
        /*006c*/ 	.word	0x00000d90


	//----- nvinfo : EIATTR_CBANK_PARAM_SIZE
	.align		4
.L_39:
        /*0070*/ 	.byte	0x03, 0x19
        /*0072*/ 	.short	0x001c


	//----- nvinfo : EIATTR_PARAM_CBANK
	.align		4
        /*0074*/ 	.byte	0x04, 0x0a
        /*0076*/ 	.short	(.L_41 - .L_40)
	.align		4
.L_40:
        /*0078*/ 	.word	index@(.nv.constant0._Z13gemm_baselinePfS_S_i)
        /*007c*/ 	.short	0x0380
        /*007e*/ 	.short	0x001c


	//----- nvinfo : EIATTR_SW_WAR
	.align		4
.L_41:
        /*0080*/ 	.byte	0x04, 0x36
        /*0082*/ 	.short	(.L_43 - .L_42)
.L_42:
        /*0084*/ 	.word	0x00000008
.L_43:


//--------------------- .nv.callgraph             --------------------------
	.section	.nv.callgraph,"",@"SHT_CUDA_CALLGRAPH"
	.align	4
	.sectionentsize	8
	.align		4
        /*0000*/ 	.word	0x00000000
	.align		4
        /*0004*/ 	.word	0xffffffff
	.align		4
        /*0008*/ 	.word	0x00000000
	.align		4
        /*000c*/ 	.word	0xfffffffe
	.align		4
        /*0010*/ 	.word	0x00000000
	.align		4
        /*0014*/ 	.word	0xfffffffd
	.align		4
        /*0018*/ 	.word	0x00000000
	.align		4
        /*001c*/ 	.word	0xfffffffc


//--------------------- .text._Z10gemm_blockPfS_S_i --------------------------
	.section	.text._Z10gemm_blockPfS_S_i,"ax",@progbits
	.align	128
        .global         _Z10gemm_blockPfS_S_i
        .type           _Z10gemm_blockPfS_S_i,@function
        .size           _Z10gemm_blockPfS_S_i,(.L_x_8 - _Z10gemm_blockPfS_S_i)
        .other          _Z10gemm_blockPfS_S_i,@"STO_CUDA_ENTRY STV_DEFAULT"
_Z10gemm_blockPfS_S_i:
.text._Z10gemm_blockPfS_S_i:
[----:B------:R-:W-:Y:S08]  /*0000*/  LDC R1, c[0x0][0x37c] ;  /* 0x0000df00ff017b82 */ /* 0x000ff00000000800 */
[----:B------:R-:W0:Y:S01]  /*0010*/  S2UR UR4, SR_CTAID.Y ;  /* 0x00000000000479c3 */ /* 0x000e220000002600 */
[----:B------:R-:W0:Y:S01]  /*0020*/  LDCU UR9, c[0x0][0x364] ;  /* 0x00006c80ff0977ac */ /* 0x000e220008000800 */
[----:B------:R-:W-:Y:S01]  /*0030*/  HFMA2 R19, -RZ, RZ, 0, 0 ;  /* 0x00000000ff137431 */ /* 0x000fe200000001ff */
[----:B------:R-:W1:Y:S05]  /*0040*/  LDCU UR12, c[0x0][0x360] ;  /* 0x00006c00ff0c77ac */ /* 0x000e6a0008000800 */
[----:B------:R-:W2:Y:S01]  /*0050*/  LDC R0, c[0x0][0x398] ;  /* 0x0000e600ff007b82 */ /* 0x000ea20000000800 */
[----:B------:R-:W3:Y:S07]  /*0060*/  LDCU.64 UR10, c[0x0][0x358] ;  /* 0x00006b00ff0a77ac */ /* 0x000eee0008000a00 */
[----:B------:R-:W1:Y:S01]  /*0070*/  S2UR UR5, SR_CTAID.X ;  /* 0x00000000000579c3 */ /* 0x000e620000002500 */
[----:B0-----:R-:W-:-:S06]  /*0080*/  UIMAD UR4, UR4, UR9, URZ ;  /* 0x00000009040472a4 */ /* 0x001fcc000f8e02ff */
[----:B--2---:R-:W-:-:S05]  /*0090*/  IMAD R17, R0, UR4, RZ ;  /* 0x0000000400117c24 */ /* 0x004fca000f8e02ff */
[----:B------:R-:W-:Y:S01]  /*00a0*/  IADD3 R18, PT, PT, R17, -0x1, R0 ;  /* 0xffffffff11127810 */ /* 0x000fe20007ffe000 */
[----:B-1----:R-:W-:-:S03]  /*00b0*/  UIMAD UR5, UR12, UR5, URZ ;  /* 0x000000050c0572a4 */ /* 0x002fc6000f8e02ff */
[----:B------:R-:W-:-:S13]  /*00c0*/  ISETP.GE.AND P0, PT, R17, R18, PT ;  /* 0x000000121100720c */ /* 0x000fda0003f06270 */
[----:B---3--:R-:W-:Y:S05]  /*00d0*/  @P0 BRA `(.L_x_0) ;  /* 0x0000000800c00947 */ /* 0x008fea0003800000 */
[----:B------:R-:W0:Y:S01]  /*00e0*/  S2R R9, SR_TID.Y ;  /* 0x0000000000097919 */ /* 0x000e220000002200 */
[----:B------:R-:W1:Y:S01]  /*00f0*/  S2UR UR8, SR_CgaCtaId ;  /* 0x00000000000879c3 */ /* 0x000e620000008800 */
[----:B------:R-:W-:Y:S01]  /*0100*/  UMOV UR6, 0x400 ;  /* 0x0000040000067882 */ /* 0x000fe20000000000 */
[----:B------:R-:W-:Y:S01]  /*0110*/  MOV R19, RZ ;  /* 0x000000ff00137202 */ /* 0x000fe20000000f00 */
[----:B------:R-:W2:Y:S01]  /*0120*/  S2R R11, SR_TID.X ;  /* 0x00000000000b7919 */ /* 0x000ea20000002100 */
[----:B------:R-:W-:Y:S01]  /*0130*/  UIADD3 UR7, UPT, UPT, UR6, 0x4000, URZ ;  /* 0x0000400006077890 */ /* 0x000fe2000fffe0ff */
[----:B------:R-:W-:-:S03]  /*0140*/  MOV R3, R17 ;  /* 0x0000001100037202 */ /* 0x000fc60000000f00 */
[----:B------:R-:W3:Y:S08]  /*0150*/  LDC.64 R22, c[0x0][0x380] ;  /* 0x0000e000ff167b82 */ /* 0x000ef00000000a00 */
[----:B------:R-:W4:Y:S01]  /*0160*/  LDC.64 R20, c[0x0][0x388] ;  /* 0x0000e200ff147b82 */ /* 0x000f220000000a00 */
[----:B-1----:R-:W-:Y:S02]  /*0170*/  ULEA UR6, UR8, UR6, 0x18 ;  /* 0x0000000608067291 */ /* 0x002fe4000f8ec0ff */
[----:B------:R-:W-:Y:S01]  /*0180*/  ULEA UR7, UR8, UR7, 0x18 ;  /* 0x0000000708077291 */ /* 0x000fe2000f8ec0ff */
[----:B0-----:R-:W-:-:S03]  /*0190*/  IADD3 R7, PT, PT, R9, UR4, RZ ;  /* 0x0000000409077c10 */ /* 0x001fc6000fffe0ff */
[----:B------:R-:W-:Y:S02]  /*01a0*/  LEA R16, R9, UR6, 0x8 ;  /* 0x0000000609107c11 */ /* 0x000fe4000f8e40ff */
[----:B--2---:R-:W-:Y:S01]  /*01b0*/  IADD3 R5, PT, PT, R11, UR5, RZ ;  /* 0x000000050b057c10 */ /* 0x004fe2000fffe0ff */
[----:B------:R-:W-:Y:S01]  /*01c0*/  IMAD R2, R7, R0, R11 ;  /* 0x0000000007027224 */ /* 0x000fe200078e020b */
[C---:B------:R-:W-:Y:S02]  /*01d0*/  LEA R6, R11.reuse, UR7, 0x2 ;  /* 0x000000070b067c11 */ /* 0x040fe4000f8e10ff */
[----:B------:R-:W-:Y:S01]  /*01e0*/  LEA R7, R11, R16, 0x2 ;  /* 0x000000100b077211 */ /* 0x000fe200078e10ff */
[C---:B------:R-:W-:Y:S01]  /*01f0*/  IMAD R5, R9.reuse, R0, R5 ;  /* 0x0000000009057224 */ /* 0x040fe200078e0205 */
[----:B------:R-:W-:-:S07]  /*0200*/  LEA R4, R9, R6, 0x8 ;  /* 0x0000000609047211 */ /* 0x000fce00078e40ff */
.L_x_1:
[----:B---3--:R-:W-:-:S04]  /*0210*/  IMAD.WIDE.U32 R8, R2, 0x4, R22 ;  /* 0x0000000402087825 */ /* 0x008fc800078e0016 */
[----:B----4-:R-:W-:Y:S02]  /*0220*/  IMAD.WIDE.U32 R10, R5, 0x4, R20 ;  /* 0x00000004050a7825 */ /* 0x010fe400078e0014 */
[----:B------:R-:W2:Y:S04]  /*0230*/  LDG.E R8, desc[UR10][R8.64] ;  /* 0x0000000a08087981 */ /* 0x000ea8000c1e1900 */
[----:B------:R-:W3:Y:S01]  /*0240*/  LDG.E R27, desc[UR10][R10.64] ;  /* 0x0000000a0a1b7981 */ /* 0x000ee2000c1e1900 */
[----:B------:R-:W-:Y:S01]  /*0250*/  IADD3 R3, PT, PT, R3, UR12, RZ ;  /* 0x0000000c03037c10 */ /* 0x000fe2000fffe0ff */
[----:B------:R-:W-:Y:S01]  /*0260*/  IMAD R5, R0, UR9, R5 ;  /* 0x0000000900057c24 */ /* 0x000fe2000f8e0205 */
[----:B------:R-:W-:Y:S02]  /*0270*/  IADD3 R2, PT, PT, R2, UR12, RZ ;  /* 0x0000000c02027c10 */ /* 0x000fe4000fffe0ff */
[----:B------:R-:W-:Y:S01]  /*0280*/  ISETP.GE.AND P0, PT, R3, R18, PT ;  /* 0x000000120300720c */ /* 0x000fe20003f06270 */
[----:B--2---:R-:W-:Y:S04]  /*0290*/  STS [R7], R8 ;  /* 0x0000000807007388 */ /* 0x004fe80000000800 */
[----:B---3--:R-:W-:Y:S01]  /*02a0*/  STS [R4], R27 ;  /* 0x0000001b04007388 */ /* 0x008fe20000000800 */
[----:B------:R-:W-:Y:S06]  /*02b0*/  BAR.SYNC.DEFER_BLOCKING 0x0 ;  /* 0x0000000000007b1d */ /* 0x000fec0000010000 */
[----:B------:R-:W-:Y:S04]  /*02c0*/  LDS R24, [R6] ;  /* 0x0000000006187984 */ /* 0x000fe80000000800 */
[----:B------:R-:W0:Y:S04]  /*02d0*/  LDS.128 R12, [R16] ;  /* 0x00000000100c7984 */ /* 0x000e280000000c00 */
[----:B------:R-:W1:Y:S04]  /*02e0*/  LDS R29, [R6+0x100] ;  /* 0x00010000061d7984 */ /* 0x000e680000000800 */
[----:B------:R-:W2:Y:S04]  /*02f0*/  LDS R25, [R6+0x200] ;  /* 0x0002000006197984 */ /* 0x000ea80000000800 */
[----:B------:R-:W-:Y:S01]  /*0300*/  LDS.128 R8, [R16+0x10] ;  /* 0x0000100010087984 */ /* 0x000fe20000000c00 */
[----:B0-----:R-:W-:-:S03]  /*0310*/  FFMA R12, R12, R24, R19 ;  /* 0x000000180c0c7223 */ /* 0x001fc60000000013 */
[----:B------:R-:W0:Y:S01]  /*0320*/  LDS R19, [R6+0x300] ;  /* 0x0003000006137984 */ /* 0x000e220000000800 */
[----:B-1----:R-:W-:-:S03]  /*0330*/  FFMA R24, R29, R13, R12 ;  /* 0x0000000d1d187223 */ /* 0x002fc6000000000c */
[----:B------:R-:W1:Y:S01]  /*0340*/  LDS R13, [R6+0x400] ;  /* 0x00040000060d7984 */ /* 0x000e620000000800 */
[----:B--2---:R-:W-:-:S03]  /*0350*/  FFMA R14, R25, R14, R24 ;  /* 0x0000000e190e7223 */ /* 0x004fc60000000018 */
[----:B------:R-:W2:Y:S04]  /*0360*/  LDS R12, [R6+0x500] ;  /* 0x00050000060c7984 */ /* 0x000ea80000000800 */
[----:B------:R-:W-:Y:S01]  /*0370*/  LDS R25, [R6+0x700] ;  /* 0x0007000006197984 */ /* 0x000fe20000000800 */
[----:B0-----:R-:W-:-:S03]  /*0380*/  FFMA R15, R19, R15, R14 ;  /* 0x0000000f130f7223 */ /* 0x001fc6000000000e */
[----:B------:R-:W0:Y:S01]  /*0390*/  LDS R19, [R6+0x600] ;  /* 0x0006000006137984 */ /* 0x000e220000000800 */
[----:B-1----:R-:W-:-:S03]  /*03a0*/  FFMA R13, R8, R13, R15 ;  /* 0x0000000d080d7223 */ /* 0x002fc6000000000f */
[----:B------:R-:W-:Y:S01]  /*03b0*/  LDS R8, [R6+0x900] ;  /* 0x0009000006087984 */ /* 0x000fe20000000800 */
[----:B--2---:R-:W-:-:S03]  /*03c0*/  FFMA R24, R12, R9, R13 ;  /* 0x000000090c187223 */ /* 0x004fc6000000000d */
[----:B------:R-:W-:Y:S04]  /*03d0*/  LDS R9, [R6+0x800] ;  /* 0x0008000006097984 */ /* 0x000fe80000000800 */
[----:B------:R-:W1:Y:S01]  /*03e0*/  LDS.128 R12, [R16+0x20] ;  /* 0x00002000100c7984 */ /* 0x000e620000000c00 */
[----:B0-----:R-:W-:-:S03]  /*03f0*/  FFMA R10, R19, R10, R24 ;  /* 0x0000000a130a7223 */ /* 0x001fc60000000018 */
[----:B------:R-:W0:Y:S01]  /*0400*/  LDS R19, [R6+0xa00] ;  /* 0x000a000006137984 */ /* 0x000e220000000800 */
[----:B------:R-:W-:-:S03]  /*0410*/  FFMA R11, R25, R11, R10 ;  /* 0x0000000b190b7223 */ /* 0x000fc6000000000a */
[----:B------:R-:W2:Y:S01]  /*0420*/  LDS R25, [R6+0xb00] ;  /* 0x000b000006197984 */ /* 0x000ea20000000800 */
[----:B-1----:R-:W-:-:S03]  /*0430*/  FFMA R9, R12, R9, R11 ;  /* 0x000000090c097223 */ /* 0x002fc6000000000b */
[----:B------:R-:W-:Y:S01]  /*0440*/  LDS R12, [R6+0xd00] ;  /* 0x000d0000060c7984 */ /* 0x000fe20000000800 */
[----:B------:R-:W-:-:S03]  /*0450*/  FFMA R24, R8, R13, R9 ;  /* 0x0000000d08187223 */ /* 0x000fc60000000009 */
[----:B------:R-:W-:Y:S04]  /*0460*/  LDS R13, [R6+0xc00] ;  /* 0x000c0000060d7984 */ /* 0x000fe80000000800 */
[----:B------:R-:W1:Y:S01]  /*0470*/  LDS.128 R8, [R16+0x30] ;  /* 0x0000300010087984 */ /* 0x000e620000000c00 */
[----:B0-----:R-:W-:-:S03]  /*0480*/  FFMA R14, R19, R14, R24 ;  /* 0x0000000e130e7223 */ /* 0x001fc60000000018 */
[----:B------:R-:W0:Y:S01]  /*0490*/  LDS R19, [R6+0xe00] ;  /* 0x000e000006137984 */ /* 0x000e220000000800 */
[----:B--2---:R-:W-:-:S03]  /*04a0*/  FFMA R15, R25, R15, R14 ;  /* 0x0000000f190f7223 */ /* 0x004fc6000000000e */
        /* <DEDUP_REMOVED lines=22> */
[----:B------:R-:W-:Y:S01]  /*0610*/  LDS R9, [R6+0x1800] ;  /* 0x0018000006097984 */ /* 0x000fe20000000800 */
[----:B0-----:R-:W-:-:S03]  /*0620*/  FFMA R10, R19, R10, R24 ;  /* 0x0000000a130a7223 */ /* 0x001fc60000000018 */
[----:B------:R-:W0:Y:S01]  /*0630*/  LDS.128 R12, [R16+0x60] ;  /* 0x00006000100c7984 */ /* 0x000e220000000c00 */
[----:B--2---:R-:W-:-:S03]  /*0640*/  FFMA R11, R25, R11, R10 ;  /* 0x0000000b190b7223 */ /* 0x004fc6000000000a */
[----:B------:R-:W1:Y:S04]  /*0650*/  LDS R19, [R6+0x1a00] ;  /* 0x001a000006137984 */ /* 0x000e680000000800 */
[----:B------:R-:W2:Y:S01]  /*0660*/  LDS R25, [R6+0x1b00] ;  /* 0x001b000006197984 */ /* 0x000ea20000000800 */
[----:B0-----:R-:W-:-:S03]  /*0670*/  FFMA R9, R12, R9, R11 ;  /* 0x000000090c097223 */ /* 0x001fc6000000000b */
[----:B------:R-:W-:Y:S01]  /*0680*/  LDS R12, [R6+0x1d00] ;  /* 0x001d0000060c7984 */ /* 0x000fe20000000800 */
[----:B------:R-:W-:-:S03]  /*0690*/  FFMA R24, R8, R13, R9 ;  /* 0x0000000d08187223 */ /* 0x000fc60000000009 */
[----:B------:R-:W-:Y:S01]  /*06a0*/  LDS R13, [R6+0x1c00] ;  /* 0x001c0000060d7984 */ /* 0x000fe20000000800 */
[----:B-1----:R-:W-:-:S03]  /*06b0*/  FFMA R14, R19, R14, R24 ;  /* 0x0000000e130e7223 */ /* 0x002fc60000000018 */
        /* <DEDUP_REMOVED lines=57> */
[----:B------:R-:W-:Y:S04]  /*0a50*/  LDS R24, [R6+0x3900] ;  /* 0x0039000006187984 */ /* 0x000fe80000000800 */
[----:B------:R-:W-:Y:S01]  /*0a60*/  LDS R19, [R6+0x3a00] ;  /* 0x003a000006137984 */ /* 0x000fe20000000800 */
[----:B0-----:R-:W-:-:S03]  /*0a70*/  FFMA R13, R8, R13, R15 ;  /* 0x0000000d080d7223 */ /* 0x001fc6000000000f */
[----:B------:R-:W0:Y:S01]  /*0a80*/  LDS R8, [R6+0x3700] ;  /* 0x0037000006087984 */ /* 0x000e220000000800 */
[----:B------:R-:W-:-:S03]  /*0a90*/  FFMA R26, R12, R9, R13 ;  /* 0x000000090c1a7223 */ /* 0x000fc6000000000d */
[----:B------:R-:W-:Y:S01]  /*0aa0*/  LDS R9, [R6+0x3800] ;  /* 0x0038000006097984 */ /* 0x000fe20000000800 */
[----:B-1----:R-:W-:-:S03]  /*0ab0*/  FFMA R25, R25, R10, R26 ;  /* 0x0000000a19197223 */ /* 0x002fc6000000001a */
[----:B------:R-:W1:Y:S01]  /*0ac0*/  LDS.128 R12, [R16+0xe0] ;  /* 0x0000e000100c7984 */ /* 0x000e620000000c00 */
[----:B0-----:R-:W-:-:S03]  /*0ad0*/  FFMA R11, R8, R11, R25 ;  /* 0x0000000b080b7223 */ /* 0x001fc60000000019 */
[----:B------:R-:W-:Y:S01]  /*0ae0*/  LDS R25, [R6+0x3f00] ;  /* 0x003f000006197984 */ /* 0x000fe20000000800 */
[----:B-1----:R-:W-:-:S03]  /*0af0*/  FFMA R9, R12, R9, R11 ;  /* 0x000000090c097223 */ /* 0x002fc6000000000b */
[----:B------:R-:W0:Y:S01]  /*0b00*/  LDS R12, [R6+0x3b00] ;  /* 0x003b0000060c7984 */ /* 0x000e220000000800 */
[----:B------:R-:W-:-:S03]  /*0b10*/  FFMA R26, R24, R13, R9 ;  /* 0x0000000d181a7223 */ /* 0x000fc60000000009 */
[----:B------:R-:W-:Y:S01]  /*0b20*/  LDS R13, [R6+0x3c00] ;  /* 0x003c0000060d7984 */ /* 0x000fe20000000800 */
[----:B------:R-:W-:-:S03]  /*0b30*/  FFMA R19, R19, R14, R26 ;  /* 0x0000000e13137223 */ /* 0x000fc6000000001a */
[----:B------:R-:W1:Y:S04]  /*0b40*/  LDS.128 R8, [R16+0xf0] ;  /* 0x0000f00010087984 */ /* 0x000e680000000c00 */
[----:B------:R-:W2:Y:S04]  /*0b50*/  LDS R24, [R6+0x3d00] ;  /* 0x003d000006187984 */ /* 0x000ea80000000800 */
[----:B------:R-:W3:Y:S01]  /*0b60*/  LDS R14, [R6+0x3e00] ;  /* 0x003e0000060e7984 */ /* 0x000ee20000000800 */
[----:B0-----:R-:W-:-:S04]  /*0b70*/  FFMA R15, R12, R15, R19 ;  /* 0x0000000f0c0f7223 */ /* 0x001fc80000000013 */
[----:B-1----:R-:W-:-:S04]  /*0b80*/  FFMA R13, R8, R13, R15 ;  /* 0x0000000d080d7223 */ /* 0x002fc8000000000f */
[----:B--2---:R-:W-:-:S04]  /*0b90*/  FFMA R9, R24, R9, R13 ;  /* 0x0000000918097223 */ /* 0x004fc8000000000d */
[----:B---3--:R-:W-:-:S04]  /*0ba0*/  FFMA R10, R14, R10, R9 ;  /* 0x0000000a0e0a7223 */ /* 0x008fc80000000009 */
[----:B------:R-:W-:Y:S01]  /*0bb0*/  FFMA R19, R25, R11, R10 ;  /* 0x0000000b19137223 */ /* 0x000fe2000000000a */
[----:B------:R-:W-:Y:S06]  /*0bc0*/  BAR.SYNC.DEFER_BLOCKING 0x0 ;  /* 0x0000000000007b1d */ /* 0x000fec0000010000 */
[----:B------:R-:W-:Y:S05]  /*0bd0*/  @!P0 BRA `(.L_x_1) ;  /* 0xfffffff4008c8947 */ /* 0x000fea000383ffff */
.L_x_0:
[----:B------:R-:W0:Y:S01]  /*0be0*/  S2R R6, SR_TID.X ;  /* 0x0000000000067919 */ /* 0x000e220000002100 */
[----:B------:R-:W1:Y:S01]  /*0bf0*/  LDC.64 R2, c[0x0][0x390] ;  /* 0x0000e400ff027b82 */ /* 0x000e620000000a00 */
[----:B------:R-:W2:Y:S01]  /*0c00*/  S2R R4, SR_TID.Y ;  /* 0x0000000000047919 */ /* 0x000ea20000002200 */
[----:B0-----:R-:W-:-:S05]  /*0c10*/  IADD3 R17, PT, PT, R17, UR5, R6 ;  /* 0x0000000511117c10 */ /* 0x001fca000fffe006 */
[----:B--2---:R-:W-:-:S04]  /*0c20*/  IMAD R17, R4, R0, R17 ;  /* 0x0000000004117224 */ /* 0x004fc800078e0211 */
[----:B-1----:R-:W-:-:S05]  /*0c30*/  IMAD.WIDE.U32 R2, R17, 0x4, R2 ;  /* 0x0000000411027825 */ /* 0x002fca00078e0002 */
[----:B------:R-:W-:Y:S01]  /*0c40*/  STG.E desc[UR10][R2.64], R19 ;  /* 0x0000001302007986 */ /* 0x000fe2000c10190a */
[----:B------:R-:W-:Y:S05]  /*0c50*/  EXIT ;  /* 0x000000000000794d */ /* 0x000fea0003800000 */
.L_x_2:
[----:B------:R-:W-:-:S00]  /*0c60*/  BRA `(.L_x_2) ;  /* 0xfffffffc00fc7947 */ /* 0x000fc0000383ffff */
[----:B------:R-:W-:-:S00]  /*0c70*/  NOP ;  /* 0x0000000000007918 */ /* 0x000fc00000000000 */
        /* <DEDUP_REMOVED lines=8> */
.L_x_8:


//--------------------- .text._Z13gemm_baselinePfS_S_i --------------------------
	.section	.text._Z13gemm_baselinePfS_S_i,"ax",@progbits
	.align	128
        .global         _Z13gemm_baselinePfS_S_i
        .type           _Z13gemm_baselinePfS_S_i,@function
        .size           _Z13gemm_baselinePfS_S_i,(.L_x_9 - _Z13gemm_baselinePfS_S_i)
        .other          _Z13gemm_baselinePfS_S_i,@"STO_CUDA_ENTRY STV_DEFAULT"
_Z13gemm_baselinePfS_S_i:
.text._Z13gemm_baselinePfS_S_i:
[----:B------:R-:W-:Y:S01]  /*0000*/  LDC R1, c[0x0][0x37c] ;  /* 0x0000df00ff017b82 */ /* 0x000fe20000000800 */
[----:B------:R-:W0:Y:S07]  /*0010*/  S2R R2, SR_TID.Y ;  /* 0x0000000000027919 */ /* 0x000e2e0000002200 */
[----:B------:R-:W-:Y:S01]  /*0020*/  S2UR UR4, SR_CTAID.X ;  /* 0x00000000000479c3 */ /* 0x000fe20000002500 */
[----:B------:R-:W1:Y:S01]  /*0030*/  LDCU UR6, c[0x0][0x370] ;  /* 0x00006e00ff0677ac */ /* 0x000e620008000800 */
[----:B------:R-:W2:Y:S01]  /*0040*/  S2R R3, SR_TID.X ;  /* 0x0000000000037919 */ /* 0x000ea20000002100 */
[----:B------:R-:W2:Y:S05]  /*0050*/  LDCU UR8, c[0x0][0x360] ;  /* 0x00006c00ff0877ac */ /* 0x000eaa0008000800 */
[----:B------:R-:W1:Y:S08]  /*0060*/  S2UR UR5, SR_CTAID.Y ;  /* 0x00000000000579c3 */ /* 0x000e700000002600 */
[----:B------:R-:W0:Y:S08]  /*0070*/  LDC R5, c[0x0][0x364] ;  /* 0x0000d900ff057b82 */ /* 0x000e300000000800 */
[----:B------:R-:W3:Y:S08]  /*0080*/  LDC R0, c[0x0][0x398] ;  /* 0x0000e600ff007b82 */ /* 0x000ef00000000800 */
[----:B------:R-:W4:Y:S01]  /*0090*/  LDC.64 R12, c[0x0][0x390] ;  /* 0x0000e400ff0c7b82 */ /* 0x000f220000000a00 */
[----:B-1----:R-:W-:Y:S01]  /*00a0*/  UIMAD UR4, UR5, UR6, UR4 ;  /* 0x00000006050472a4 */ /* 0x002fe2000f8e0204 */
[----:B------:R-:W1:Y:S05]  /*00b0*/  LDCU.64 UR6, c[0x0][0x358] ;  /* 0x00006b00ff0677ac */ /* 0x000e6a0008000a00 */
[----:B0-----:R-:W-:-:S04]  /*00c0*/  IMAD R2, R5, UR4, R2 ;  /* 0x0000000405027c24 */ /* 0x001fc8000f8e0202 */
[----:B--2---:R-:W-:Y:S01]  /*00d0*/  IMAD R2, R2, UR8, R3 ;  /* 0x0000000802027c24 */ /* 0x004fe2000f8e0203 */
[----:B---3--:R-:W-:-:S03]  /*00e0*/  ISETP.NE.AND P0, PT, R0, RZ, PT ;  /* 0x000000ff0000720c */ /* 0x008fc60003f05270 */
[----:B----4-:R-:W-:-:S05]  /*00f0*/  IMAD.WIDE R12, R2, 0x4, R12 ;  /* 0x00000004020c7825 */ /* 0x010fca00078e020c */
[----:B-1----:R0:W-:Y:S05]  /*0100*/  STG.E desc[UR6][R12.64], RZ ;  /* 0x000000ff0c007986 */ /* 0x0021ea000c101906 */
[----:B------:R-:W-:Y:S05]  /*0110*/  @!P0 EXIT ;  /* 0x000000000000894d */ /* 0x000fea0003800000 */
[----:B------:R-:W-:Y:S01]  /*0120*/  IABS R7, R0 ;  /* 0x0000000000077213 */ /* 0x000fe20000000000 */
[----:B------:R-:W-:Y:S01]  /*0130*/  IMAD.MOV.U32 R23, RZ, RZ, RZ ;  /* 0x000000ffff177224 */ /* 0x000fe200078e00ff */
[----:B------:R-:W-:Y:S02]  /*0140*/  ISETP.GE.AND P2, PT, R2, RZ, PT ;  /* 0x000000ff0200720c */ /* 0x000fe40003f46270 */
[----:B------:R-:W1:Y:S01]  /*0150*/  I2F.RP R3, R7 ;  /* 0x0000000700037306 */ /* 0x000e620000209400 */
[----:B------:R-:W-:-:S07]  /*0160*/  ISETP.GE.U32.AND P3, PT, R0, 0x8, PT ;  /* 0x000000080000780c */ /* 0x000fce0003f66070 */
[----:B-1----:R-:W1:Y:S02]  /*0170*/  MUFU.RCP R3, R3 ;  /* 0x0000000300037308 */ /* 0x002e640000001000 */
[----:B-1----:R-:W-:Y:S02]  /*0180*/  VIADD R4, R3, 0xffffffe ;  /* 0x0ffffffe03047836 */ /* 0x002fe40000000000 */
[----:B------:R-:W-:-:S04]  /*0190*/  IMAD.MOV.U32 R3, RZ, RZ, RZ ;  /* 0x000000ffff037224 */ /* 0x000fc800078e00ff */
[----:B------:R1:W2:Y:S02]  /*01a0*/  F2I.FTZ.U32.TRUNC.NTZ R5, R4 ;  /* 0x0000000400057305 */ /* 0x0002a4000021f000 */
[----:B-1----:R-:W-:Y:S02]  /*01b0*/  IMAD.MOV.U32 R4, RZ, RZ, RZ ;  /* 0x000000ffff047224 */ /* 0x002fe400078e00ff */
[----:B--2---:R-:W-:-:S04]  /*01c0*/  IMAD.MOV R6, RZ, RZ, -R5 ;  /* 0x000000ffff067224 */ /* 0x004fc800078e0a05 */
[----:B------:R-:W-:Y:S01]  /*01d0*/  IMAD R9, R6, R7, RZ ;  /* 0x0000000706097224 */ /* 0x000fe200078e02ff */
[----:B------:R-:W-:-:S03]  /*01e0*/  IABS R6, R2 ;  /* 0x0000000200067213 */ /* 0x000fc60000000000 */
[----:B------:R-:W-:-:S06]  /*01f0*/  IMAD.HI.U32 R5, R5, R9, R4 ;  /* 0x0000000905057227 */ /* 0x000fcc00078e0004 */
[----:B------:R-:W-:-:S04]  /*0200*/  IMAD.HI.U32 R5, R5, R6, RZ ;  /* 0x0000000605057227 */ /* 0x000fc800078e00ff */
[----:B------:R-:W-:-:S04]  /*0210*/  IMAD.MOV R5, RZ, RZ, -R5 ;  /* 0x000000ffff057224 */ /* 0x000fc800078e0a05 */
[----:B------:R-:W-:Y:S02]  /*0220*/  IMAD R4, R7, R5, R6 ;  /* 0x0000000507047224 */ /* 0x000fe400078e0206 */
[----:B------:R-:W-:-:S03]  /*0230*/  IMAD.MOV.U32 R5, RZ, RZ, RZ ;  /* 0x000000ffff057224 */ /* 0x000fc600078e00ff */
[----:B------:R-:W-:-:S13]  /*0240*/  ISETP.GT.U32.AND P0, PT, R7, R4, PT ;  /* 0x000000040700720c */ /* 0x000fda0003f04070 */
[----:B------:R-:W-:Y:S01]  /*0250*/  @!P0 IMAD.IADD R4, R4, 0x1, -R7 ;  /* 0x0000000104048824 */ /* 0x000fe200078e0a07 */
[----:B------:R-:W-:-:S04]  /*0260*/  ISETP.NE.AND P0, PT, R0, RZ, PT ;  /* 0x000000ff0000720c */ /* 0x000fc80003f05270 */
[----:B------:R-:W-:-:S13]  /*0270*/  ISETP.GT.U32.AND P1, PT, R7, R4, PT ;  /* 0x000000040700720c */ /* 0x000fda0003f24070 */
[----:B------:R-:W-:Y:S01]  /*0280*/  @!P1 IMAD.IADD R4, R4, 0x1, -R7 ;  /* 0x0000000104049824 */ /* 0x000fe200078e0a07 */
[----:B------:R-:W-:Y:S02]  /*0290*/  LOP3.LUT P1, RZ, R0, 0x7, RZ, 0xc0, !PT ;  /* 0x0000000700ff7812 */ /* 0x000fe4000782c0ff */
[----:B------:R-:W-:Y:S02]  /*02a0*/  SHF.R.S32.HI R7, RZ, 0x1f, R0 ;  /* 0x0000001fff077819 */ /* 0x000fe40000011400 */
[----:B------:R-:W-:Y:S02]  /*02b0*/  @!P2 IADD3 R4, PT, PT, -R4, RZ, RZ ;  /* 0x000000ff0404a210 */ /* 0x000fe40007ffe1ff */
[----:B------:R-:W-:-:S04]  /*02c0*/  @!P0 LOP3.LUT R4, RZ, R0, RZ, 0x33, !PT ;  /* 0x00000000ff048212 */ /* 0x000fc800078e33ff */
[----:B------:R-:W-:Y:S01]  /*02d0*/  SHF.R.S32.HI R15, RZ, 0x1f, R4 ;  /* 0x0000001fff0f7819 */ /* 0x000fe20000011404 */
[----:B------:R-:W-:Y:S06]  /*02e0*/  @!P3 BRA `(.L_x_3) ;  /* 0x000000040028b947 */ /* 0x000fec0003800000 */
[----:B------:R-:W1:Y:S01]  /*02f0*/  LDCU.128 UR8, c[0x0][0x380] ;  /* 0x00007000ff0877ac */ /* 0x000e620008000c00 */
[C---:B------:R-:W-:Y:S01]  /*0300*/  SHF.L.U64.HI R11, R4.reuse, 0x2, R15 ;  /* 0x00000002040b7819 */ /* 0x040fe2000001020f */
[----:B------:R-:W-:Y:S01]  /*0310*/  IMAD.SHL.U32 R10, R4, 0x4, RZ ;  /* 0x00000004040a7824 */ /* 0x000fe200078e00ff */
[C---:B------:R-:W-:Y:S01]  /*0320*/  LOP3.LUT R3, R0.reuse, 0xfffffff8, RZ, 0xc0, !PT ;  /* 0xfffffff800037812 */ /* 0x040fe200078ec0ff */
[C---:B------:R-:W-:Y:S01]  /*0330*/  IMAD.SHL.U32 R27, R0.reuse, 0x4, RZ ;  /* 0x00000004001b7824 */ /* 0x040fe200078e00ff */
[----:B------:R-:W-:Y:S01]  /*0340*/  SHF.L.U64.HI R25, R0, 0x2, R7 ;  /* 0x0000000200197819 */ /* 0x000fe20000010207 */
[----:B------:R-:W-:Y:S01]  /*0350*/  IMAD.WIDE R8, R2, 0x4, -R10 ;  /* 0x0000000402087825 */ /* 0x000fe200078e0a0a */
[----:B------:R-:W-:-:S03]  /*0360*/  MOV R5, R7 ;  /* 0x0000000700057202 */ /* 0x000fc60000000f00 */
[----:B------:R-:W-:Y:S02]  /*0370*/  IMAD.MOV.U32 R23, RZ, RZ, RZ ;  /* 0x000000ffff177224 */ /* 0x000fe400078e00ff */
[----:B------:R-:W-:Y:S01]  /*0380*/  IMAD.MOV.U32 R6, RZ, RZ, R3 ;  /* 0x000000ffff067224 */ /* 0x000fe200078e0003 */
[----:B-1----:R-:W-:Y:S02]  /*0390*/  IADD3 R16, P2, PT, R8, UR8, RZ ;  /* 0x0000000808107c10 */ /* 0x002fe4000ff5e0ff */
[----:B------:R-:W-:Y:S02]  /*03a0*/  IADD3 R8, P0, PT, R10, UR10, RZ ;  /* 0x0000000a0a087c10 */ /* 0x000fe4000ff1e0ff */
[----:B------:R-:W-:Y:S02]  /*03b0*/  IADD3 R16, P3, PT, R16, 0x10, RZ ;  /* 0x0000001010107810 */ /* 0x000fe40007f7e0ff */
[----:B------:R-:W-:Y:S02]  /*03c0*/  IADD3.X R11, PT, PT, R11, UR11, RZ, P0, !PT ;  /* 0x0000000b0b0b7c10 */ /* 0x000fe400087fe4ff */
[----:B------:R-:W-:Y:S01]  /*03d0*/  IADD3.X R17, PT, PT, RZ, UR9, R9, P3, P2 ;  /* 0x00000009ff117c10 */ /* 0x000fe20009fe4409 */
[--C-:B------:R-:W-:Y:S01]  /*03e0*/  IMAD.MOV.U32 R9, RZ, RZ, R7.reuse ;  /* 0x000000ffff097224 */ /* 0x100fe200078e0007 */
[----:B------:R-:W-:-:S07]  /*03f0*/  SHF.L.U64.HI R10, R0, 0x5, R7 ;  /* 0x00000005000a7819 */ /* 0x000fce0000010207 */
.L_x_4:
[----:B------:R-:W-:Y:S01]  /*0400*/  IMAD.MOV.U32 R18, RZ, RZ, R8 ;  /* 0x000000ffff127224 */ /* 0x000fe200078e0008 */
[----:B--2---:R-:W2:Y:S01]  /*0410*/  LDG.E R22, desc[UR6][R16.64+-0x10] ;  /* 0xfffff00610167981 */ /* 0x004ea2000c1e1900 */
[----:B------:R-:W-:-:S05]  /*0420*/  IMAD.MOV.U32 R19, RZ, RZ, R11 ;  /* 0x000000ffff137224 */ /* 0x000fca00078e000b */
[----:B------:R-:W2:Y:S01]  /*0430*/  LDG.E R18, desc[UR6][R18.64] ;  /* 0x0000000612127981 */ /* 0x000ea2000c1e1900 */
[----:B------:R-:W-:-:S04]  /*0440*/  IADD3 R20, P0, PT, R8, R27, RZ ;  /* 0x0000001b08147210 */ /* 0x000fc80007f1e0ff */
[----:B------:R-:W-:Y:S01]  /*0450*/  IADD3.X R21, PT, PT, R11, R25, RZ, P0, !PT ;  /* 0x000000190b157210 */ /* 0x000fe200007fe4ff */
[----:B--2---:R-:W-:-:S05]  /*0460*/  FFMA R29, R22, R18, R23 ;  /* 0x00000012161d7223 */ /* 0x004fca0000000017 */
[----:B------:R1:W-:Y:S04]  /*0470*/  STG.E desc[UR6][R12.64], R29 ;  /* 0x0000001d0c007986 */ /* 0x0003e8000c101906 */
[----:B------:R-:W2:Y:S04]  /*0480*/  LDG.E R26, desc[UR6][R20.64] ;  /* 0x00000006141a7981 */ /* 0x000ea8000c1e1900 */
[----:B------:R-:W2:Y:S01]  /*0490*/  LDG.E R24, desc[UR6][R16.64+-0xc] ;  /* 0xfffff40610187981 */ /* 0x000ea2000c1e1900 */
[----:B------:R-:W-:-:S05]  /*04a0*/  IADD3 R22, P0, PT, R20, R27, RZ ;  /* 0x0000001b14167210 */ /* 0x000fca0007f1e0ff */
[----:B------:R-:W-:Y:S02]  /*04b0*/  IMAD.X R23, R21, 0x1, R25, P0 ;  /* 0x0000000115177824 */ /* 0x000fe400000e0619 */
[----:B--2---:R-:W-:-:S05]  /*04c0*/  FFMA R24, R24, R26, R29 ;  /* 0x0000001a18187223 */ /* 0x004fca000000001d */
[----:B------:R2:W-:Y:S04]  /*04d0*/  STG.E desc[UR6][R12.64], R24 ;  /* 0x000000180c007986 */ /* 0x0005e8000c101906 */
[----:B------:R-:W1:Y:S04]  /*04e0*/  LDG.E R28, desc[UR6][R22.64] ;  /* 0x00000006161c7981 */ /* 0x000e68000c1e1900 */
[----:B------:R-:W1:Y:S01]  /*04f0*/  LDG.E R26, desc[UR6][R16.64+-0x8] ;  /* 0xfffff806101a7981 */ /* 0x000e62000c1e1900 */
[----:B------:R-:W-:-:S05]  /*0500*/  IADD3 R18, P0, PT, R22, R27, RZ ;  /* 0x0000001b16127210 */ /* 0x000fca0007f1e0ff */
[----:B------:R-:W-:Y:S02]  /*0510*/  IMAD.X R19, R23, 0x1, R25, P0 ;  /* 0x0000000117137824 */ /* 0x000fe400000e0619 */
[----:B-1----:R-:W-:-:S05]  /*0520*/  FFMA R29, R26, R28, R24 ;  /* 0x0000001c1a1d7223 */ /* 0x002fca0000000018 */
[----:B------:R1:W-:Y:S04]  /*0530*/  STG.E desc[UR6][R12.64], R29 ;  /* 0x0000001d0c007986 */ /* 0x0003e8000c101906 */
[----:B------:R-:W3:Y:S04]  /*0540*/  LDG.E R28, desc[UR6][R18.64] ;  /* 0x00000006121c7981 */ /* 0x000ee8000c1e1900 */
[----:B------:R-:W3:Y:S01]  /*0550*/  LDG.E R26, desc[UR6][R16.64+-0x4] ;  /* 0xfffffc06101a7981 */ /* 0x000ee2000c1e1900 */
[----:B------:R-:W-:-:S05]  /*0560*/  IADD3 R20, P0, PT, R18, R27, RZ ;  /* 0x0000001b12147210 */ /* 0x000fca0007f1e0ff */
[----:B------:R-:W-:Y:S02]  /*0570*/  IMAD.X R21, R19, 0x1, R25, P0 ;  /* 0x0000000113157824 */ /* 0x000fe400000e0619 */
[----:B---3--:R-:W-:-:S05]  /*0580*/  FFMA R26, R26, R28, R29 ;  /* 0x0000001c1a1a7223 */ /* 0x008fca000000001d */
[----:B------:R3:W-:Y:S04]  /*0590*/  STG.E desc[UR6][R12.64], R26 ;  /* 0x0000001a0c007986 */ /* 0x0007e8000c101906 */
[----:B------:R-:W1:Y:S04]  /*05a0*/  LDG.E R28, desc[UR6][R20.64] ;  /* 0x00000006141c7981 */ /* 0x000e68000c1e1900 */
[----:B--2---:R-:W1:Y:S01]  /*05b0*/  LDG.E R24, desc[UR6][R16.64] ;  /* 0x0000000610187981 */ /* 0x004e62000c1e1900 */
[----:B------:R-:W-:-:S05]  /*05c0*/  IADD3 R22, P0, PT, R20, R27, RZ ;  /* 0x0000001b14167210 */ /* 0x000fca0007f1e0ff */
[----:B------:R-:W-:Y:S02]  /*05d0*/  IMAD.X R23, R21, 0x1, R25, P0 ;  /* 0x0000000115177824 */ /* 0x000fe400000e0619 */
[----:B-1----:R-:W-:-:S05]  /*05e0*/  FFMA R29, R24, R28, R26 ;  /* 0x0000001c181d7223 */ /* 0x002fca000000001a */
        /* <DEDUP_REMOVED lines=8> */
[----:B---3--:R-:W1:Y:S01]  /*0670*/  LDG.E R26, desc[UR6][R16.64+0x8] ;  /* 0x00000806101a7981 */ /* 0x008e62000c1e1900 */
[----:B------:R-:W-:-:S04]  /*0680*/  IADD3 R20, P0, PT, R18, R27, RZ ;  /* 0x0000001b12147210 */ /* 0x000fc80007f1e0ff */
[----:B------:R-:W-:Y:S02]  /*0690*/  IADD3.X R21, PT, PT, R19, R25, RZ, P0, !PT ;  /* 0x0000001913157210 */ /* 0x000fe400007fe4ff */
[----:B------:R-:W-:Y:S01]  /*06a0*/  IADD3 R6, P0, PT, R6, -0x8, RZ ;  /* 0xfffffff806067810 */ /* 0x000fe20007f1e0ff */
[----:B-1----:R-:W-:-:S05]  /*06b0*/  FFMA R29, R26, R28, R24 ;  /* 0x0000001c1a1d7223 */ /* 0x002fca0000000018 */
[----:B------:R2:W-:Y:S04]  /*06c0*/  STG.E desc[UR6][R12.64], R29 ;  /* 0x0000001d0c007986 */ /* 0x0005e8000c101906 */
[----:B------:R-:W3:Y:S04]  /*06d0*/  LDG.E R20, desc[UR6][R20.64] ;  /* 0x0000000614147981 */ /* 0x000ee8000c1e1900 */
[----:B------:R1:W3:Y:S01]  /*06e0*/  LDG.E R22, desc[UR6][R16.64+0xc] ;  /* 0x00000c0610167981 */ /* 0x0002e2000c1e1900 */
[----:B------:R-:W-:Y:S02]  /*06f0*/  IADD3.X R9, PT, PT, R9, -0x1, RZ, P0, !PT ;  /* 0xffffffff09097810 */ /* 0x000fe400007fe4ff */
[----:B------:R-:W-:-:S04]  /*0700*/  ISETP.NE.U32.AND P0, PT, R6, RZ, PT ;  /* 0x000000ff0600720c */ /* 0x000fc80003f05070 */
[----:B------:R-:W-:Y:S02]  /*0710*/  ISETP.NE.AND.EX P0, PT, R9, RZ, PT, P0 ;  /* 0x000000ff0900720c */ /* 0x000fe40003f05300 */
[----:B------:R-:W-:Y:S02]  /*0720*/  LEA R8, P2, R0, R8, 0x5 ;  /* 0x0000000800087211 */ /* 0x000fe400078428ff */
[----:B-1----:R-:W-:-:S03]  /*0730*/  IADD3 R16, P3, PT, R16, 0x20, RZ ;  /* 0x0000002010107810 */ /* 0x002fc60007f7e0ff */
[----:B------:R-:W-:Y:S02]  /*0740*/  IMAD.X R11, R11, 0x1, R10, P2 ;  /* 0x000000010b0b7824 */ /* 0x000fe400010e060a */
[----:B------:R-:W-:Y:S02]  /*0750*/  IMAD.X R17, RZ, RZ, R17, P3 ;  /* 0x000000ffff117224 */ /* 0x000fe400018e0611 */
[----:B---3--:R-:W-:-:S05]  /*0760*/  FFMA R23, R22, R20, R29 ;  /* 0x0000001416177223 */ /* 0x008fca000000001d */
[----:B------:R2:W-:Y:S01]  /*0770*/  STG.E desc[UR6][R12.64], R23 ;  /* 0x000000170c007986 */ /* 0x0005e2000c101906 */
[----:B------:R-:W-:Y:S05]  /*0780*/  @P0 BRA `(.L_x_4) ;  /* 0xfffffffc001c0947 */ /* 0x000fea000383ffff */
.L_x_3:
[----:B------:R-:W-:Y:S05]  /*0790*/  @!P1 EXIT ;  /* 0x000000000000994d */ /* 0x000fea0003800000 */
[----:B------:R-:W-:-:S04]  /*07a0*/  LOP3.LUT R6, R0, 0x7, RZ, 0xc0, !PT ;  /* 0x0000000700067812 */ /* 0x000fc800078ec0ff */
[----:B------:R-:W-:-:S04]  /*07b0*/  IADD3 R6, P1, PT, R6, -0x1, RZ ;  /* 0xffffffff06067810 */ /* 0x000fc80007f3e0ff */
[----:B------:R-:W-:Y:S01]  /*07c0*/  ISETP.GE.U32.AND P0, PT, R6, 0x3, PT ;  /* 0x000000030600780c */ /* 0x000fe20003f06070 */
[----:B------:R-:W-:Y:S01]  /*07d0*/  IMAD.X R6, RZ, RZ, -0x1, P1 ;  /* 0xffffffffff067424 */ /* 0x000fe200008e06ff */
[----:B------:R-:W-:-:S04]  /*07e0*/  LOP3.LUT P1, R20, R0, 0x3, RZ, 0xc0, !PT ;  /* 0x0000000300147812 */ /* 0x000fc8000782c0ff */
[----:B------:R-:W-:Y:S01]  /*07f0*/  ISETP.GE.U32.AND.EX P0, PT, R6, RZ, PT, P0 ;  /* 0x000000ff0600720c */ /* 0x000fe20003f06100 */
[----:B------:R-:W-:-:S05]  /*0800*/  IMAD.IADD R6, R2, 0x1, -R4 ;  /* 0x0000000102067824 */ /* 0x000fca00078e0a04 */
[----:B------:R-:W-:-:S07]  /*0810*/  SHF.R.S32.HI R2, RZ, 0x1f, R6 ;  /* 0x0000001fff027819 */ /* 0x000fce0000011406 */
[----:B------:R-:W-:Y:S05]  /*0820*/  @!P0 BRA `(.L_x_5) ;  /* 0x0000000000988947 */ /* 0x000fea0003800000 */
[----:B------:R-:W1:Y:S01]  /*0830*/  LDCU.128 UR8, c[0x0][0x380] ;  /* 0x00007000ff0877ac */ /* 0x000e620008000c00 */
[-C--:B------:R-:W-:Y:S01]  /*0840*/  IMAD R8, R5, R0.reuse, RZ ;  /* 0x0000000005087224 */ /* 0x080fe200078e02ff */
[-C--:B------:R-:W-:Y:S01]  /*0850*/  IADD3 R9, P0, PT, R6, R3.reuse, RZ ;  /* 0x0000000306097210 */ /* 0x080fe20007f1e0ff */
[----:B------:R-:W-:Y:S02]  /*0860*/  IMAD.MOV.U32 R14, RZ, RZ, R4 ;  /* 0x000000ffff0e7224 */ /* 0x000fe400078e0004 */
[----:B------:R-:W-:Y:S01]  /*0870*/  IMAD R11, R7, R3, R8 ;  /* 0x00000003070b7224 */ /* 0x000fe200078e0208 */
[----:B------:R-:W-:Y:S01]  /*0880*/  IADD3.X R18, PT, PT, R2, R5, RZ, P0, !PT ;  /* 0x0000000502127210 */ /* 0x000fe200007fe4ff */
[----:B------:R-:W-:-:S04]  /*0890*/  IMAD.WIDE.U32 R16, R3, R0, R14 ;  /* 0x0000000003107225 */ /* 0x000fc800078e000e */
[----:B------:R-:W-:Y:S01]  /*08a0*/  IMAD.IADD R11, R17, 0x1, R11 ;  /* 0x00000001110b7824 */ /* 0x000fe200078e020b */
[C---:B-1----:R-:W-:Y:S02]  /*08b0*/  LEA R8, P2, R9.reuse, UR8, 0x2 ;  /* 0x0000000809087c11 */ /* 0x042fe4000f8410ff */
[C---:B------:R-:W-:Y:S02]  /*08c0*/  LEA R10, P0, R16.reuse, UR10, 0x2 ;  /* 0x0000000a100a7c11 */ /* 0x040fe4000f8010ff */
[----:B------:R-:W-:Y:S02]  /*08d0*/  LEA.HI.X R9, R9, UR9, R18, 0x2, P2 ;  /* 0x0000000909097c11 */ /* 0x000fe400090f1412 */
[----:B------:R-:W-:-:S03]  /*08e0*/  LEA.HI.X R11, R16, UR11, R11, 0x2, P0 ;  /* 0x0000000b100b7c11 */ /* 0x000fc600080f140b */
[----:B------:R-:W2:Y:S04]  /*08f0*/  LDG.E R18, desc[UR6][R8.64] ;  /* 0x0000000608127981 */ /* 0x000ea8000c1e1900 */
[----:B------:R-:W2:Y:S01]  /*0900*/  LDG.E R19, desc[UR6][R10.64] ;  /* 0x000000060a137981 */ /* 0x000ea2000c1e1900 */
[C---:B------:R-:W-:Y:S01]  /*0910*/  IMAD.SHL.U32 R25, R0.reuse, 0x4, RZ ;  /* 0x0000000400197824 */ /* 0x040fe200078e00ff */
[----:B------:R-:W-:-:S04]  /*0920*/  SHF.L.U64.HI R21, R0, 0x2, R7 ;  /* 0x0000000200157819 */ /* 0x000fc80000010207 */
[----:B------:R-:W-:-:S05]  /*0930*/  IADD3 R16, P0, PT, R10, R25, RZ ;  /* 0x000000190a107210 */ /* 0x000fca0007f1e0ff */
[----:B------:R-:W-:Y:S02]  /*0940*/  IMAD.X R17, R11, 0x1, R21, P0 ;  /* 0x000000010b117824 */ /* 0x000fe400000e0615 */
        /* <DEDUP_REMOVED lines=16> */
[----:B------:R-:W-:-:S04]  /*0a50*/  IADD3 R3, P0, PT, R3, 0x4, RZ ;  /* 0x0000000403037810 */ /* 0x000fc80007f1e0ff */
[----:B------:R-:W-:Y:S01]  /*0a60*/  IADD3.X R5, PT, PT, RZ, R5, RZ, P0, !PT ;  /* 0x00000005ff057210 */ /* 0x000fe200007fe4ff */
[----:B-1----:R-:W-:-:S05]  /*0a70*/  FFMA R23, R16, R10, R21 ;  /* 0x0000000a10177223 */ /* 0x002fca0000000015 */
[----:B------:R3:W-:Y:S03]  /*0a80*/  STG.E desc[UR6][R12.64], R23 ;  /* 0x000000170c007986 */ /* 0x0007e6000c101906 */
.L_x_5:
[----:B------:R-:W-:Y:S05]  /*0a90*/  @!P1 EXIT ;  /* 0x000000000000994d */ /* 0x000fea0003800000 */
[----:B------:R-:W-:Y:S02]  /*0aa0*/  ISETP.NE.AND P1, PT, R20, 0x1, PT ;  /* 0x000000011400780c */ /* 0x000fe40003f25270 */
[----:B------:R-:W-:-:S04]  /*0ab0*/  LOP3.LUT R8, R0, 0x1, RZ, 0xc0, !PT ;  /* 0x0000000100087812 */ /* 0x000fc800078ec0ff */
[----:B------:R-:W-:-:S07]  /*0ac0*/  ISETP.NE.U32.AND P0, PT, R8, 0x1, PT ;  /* 0x000000010800780c */ /* 0x000fce0003f05070 */
[----:B------:R-:W-:Y:S06]  /*0ad0*/  @!P1 BRA `(.L_x_6) ;  /* 0x0000000000649947 */ /* 0x000fec0003800000 */
[----:B------:R-:W1:Y:S01]  /*0ae0*/  LDCU.128 UR8, c[0x0][0x380] ;  /* 0x00007000ff0877ac */ /* 0x000e620008000c00 */
[----:B------:R-:W-:Y:S01]  /*0af0*/  IMAD.MOV.U32 R8, RZ, RZ, R4 ;  /* 0x000000ffff087224 */ /* 0x000fe200078e0004 */
[----:B------:R-:W-:Y:S01]  /*0b00*/  IADD3 R11, P1, PT, R6, R3, RZ ;  /* 0x00000003060b7210 */ /* 0x000fe20007f3e0ff */
[----:B------:R-:W-:Y:S02]  /*0b10*/  IMAD.MOV.U32 R9, RZ, RZ, R15 ;  /* 0x000000ffff097224 */ /* 0x000fe400078e000f */
[-C--:B------:R-:W-:Y:S02]  /*0b20*/  IMAD R10, R5, R0.reuse, RZ ;  /* 0x00000000050a7224 */ /* 0x080fe400078e02ff */
[----:B------:R-:W-:-:S04]  /*0b30*/  IMAD.WIDE.U32 R16, R3, R0, R8 ;  /* 0x0000000003107225 */ /* 0x000fc800078e0008 */
[----:B------:R-:W-:Y:S02]  /*0b40*/  IMAD R9, R7, R3, R10 ;  /* 0x0000000307097224 */ /* 0x000fe400078e020a */
[----:B------:R-:W-:Y:S02]  /*0b50*/  IMAD.X R18, R2, 0x1, R5, P1 ;  /* 0x0000000102127824 */ /* 0x000fe400008e0605 */
[----:B------:R-:W-:Y:S01]  /*0b60*/  IMAD.IADD R17, R17, 0x1, R9 ;  /* 0x0000000111117824 */ /* 0x000fe200078e0209 */
[C---:B-1----:R-:W-:Y:S02]  /*0b70*/  LEA R8, P2, R11.reuse, UR8, 0x2 ;  /* 0x000000080b087c11 */ /* 0x042fe4000f8410ff */
[C---:B------:R-:W-:Y:S02]  /*0b80*/  LEA R10, P1, R16.reuse, UR10, 0x2 ;  /* 0x0000000a100a7c11 */ /* 0x040fe4000f8210ff */
[----:B------:R-:W-:Y:S02]  /*0b90*/  LEA.HI.X R9, R11, UR9, R18, 0x2, P2 ;  /* 0x000000090b097c11 */ /* 0x000fe400090f1412 */
[----:B------:R-:W-:-:S03]  /*0ba0*/  LEA.HI.X R11, R16, UR11, R17, 0x2, P1 ;  /* 0x0000000b100b7c11 */ /* 0x000fc600088f1411 */
[----:B------:R-:W4:Y:S04]  /*0bb0*/  LDG.E R18, desc[UR6][R8.64] ;  /* 0x0000000608127981 */ /* 0x000f28000c1e1900 */
[----:B------:R-:W4:Y:S01]  /*0bc0*/  LDG.E R19, desc[UR6][R10.64] ;  /* 0x000000060a137981 */ /* 0x000f22000c1e1900 */
[----:B------:R-:W-:-:S04]  /*0bd0*/  LEA R16, P1, R0, R10, 0x2 ;  /* 0x0000000a00107211 */ /* 0x000fc800078210ff */
[----:B------:R-:W-:Y:S01]  /*0be0*/  LEA.HI.X R17, R0, R11, R7, 0x2, P1 ;  /* 0x0000000b00117211 */ /* 0x000fe200008f1407 */
[----:B----4-:R-:W-:-:S05]  /*0bf0*/  FFMA R19, R18, R19, R23 ;  /* 0x0000001312137223 */ /* 0x010fca0000000017 */
[----:B------:R1:W-:Y:S04]  /*0c00*/  STG.E desc[UR6][R12.64], R19 ;  /* 0x000000130c007986 */ /* 0x0003e8000c101906 */
[----:B------:R-:W2:Y:S04]  /*0c10*/  LDG.E R18, desc[UR6][R8.64+0x4] ;  /* 0x0000040608127981 */ /* 0x000ea8000c1e1900 */
[----:B------:R-:W2:Y:S01]  /*0c20*/  LDG.E R16, desc[UR6][R16.64] ;  /* 0x0000000610107981 */ /* 0x000ea2000c1e1900 */
[----:B------:R-:W-:-:S05]  /*0c30*/  IADD3 R3, P1, PT, R3, 0x2, RZ ;  /* 0x0000000203037810 */ /* 0x000fca0007f3e0ff */
[----:B------:R-:W-:Y:S02]  /*0c40*/  IMAD.X R5, RZ, RZ, R5, P1 ;  /* 0x000000ffff057224 */ /* 0x000fe400008e0605 */
[----:B--23--:R-:W-:-:S05]  /*0c50*/  FFMA R23, R18, R16, R19 ;  /* 0x0000001012177223 */ /* 0x00cfca0000000013 */
[----:B------:R1:W-:Y:S02]  /*0c60*/  STG.E desc[UR6][R12.64], R23 ;  /* 0x000000170c007986 */ /* 0x0003e4000c101906 */
.L_x_6:
[----:B------:R-:W-:Y:S05]  /*0c70*/  @P0 EXIT ;  /* 0x000000000000094d */ /* 0x000fea0003800000 */
[----:B------:R-:W4:Y:S01]  /*0c80*/  LDCU.128 UR8, c[0x0][0x380] ;  /* 0x00007000ff0877ac */ /* 0x000f220008000c00 */
[----:B------:R-:W-:Y:S01]  /*0c90*/  MOV R8, R4 ;  /* 0x0000000400087202 */ /* 0x000fe20000000f00 */
[-C--:B------:R-:W-:Y:S01]  /*0ca0*/  IMAD R10, R5, R0.reuse, RZ ;  /* 0x00000000050a7224 */ /* 0x080fe200078e02ff */
[-C--:B------:R-:W-:Y:S01]  /*0cb0*/  IADD3 R6, P0, PT, R6, R3.reuse, RZ ;  /* 0x0000000306067210 */ /* 0x080fe20007f1e0ff */
[----:B------:R-:W-:Y:S02]  /*0cc0*/  IMAD.MOV.U32 R9, RZ, RZ, R15 ;  /* 0x000000ffff097224 */ /* 0x000fe400078e000f */
[----:B------:R-:W-:Y:S02]  /*0cd0*/  IMAD R7, R7, R3, R10 ;  /* 0x0000000307077224 */ /* 0x000fe400078e020a */
[----:B------:R-:W-:-:S04]  /*0ce0*/  IMAD.WIDE.U32 R8, R3, R0, R8 ;  /* 0x0000000003087225 */ /* 0x000fc800078e0008 */
[----:B------:R-:W-:Y:S02]  /*0cf0*/  IMAD.X R3, R2, 0x1, R5, P0 ;  /* 0x0000000102037824 */ /* 0x000fe400000e0605 */
[----:B------:R-:W-:Y:S01]  /*0d00*/  IMAD.IADD R5, R9, 0x1, R7 ;  /* 0x0000000109057824 */ /* 0x000fe200078e0207 */
[----:B----4-:R-:W-:Y:S02]  /*0d10*/  LEA R2, P0, R6, UR8, 0x2 ;  /* 0x0000000806027c11 */ /* 0x010fe4000f8010ff */
[----:B------:R-:W-:Y:S02]  /*0d20*/  LEA R4, P1, R8, UR10, 0x2 ;  /* 0x0000000a08047c11 */ /* 0x000fe4000f8210ff */
[----:B------:R-:W-:Y:S02]  /*0d30*/  LEA.HI.X R3, R6, UR9, R3, 0x2, P0 ;  /* 0x0000000906037c11 */ /* 0x000fe400080f1403 */
[----:B------:R-:W-:-:S03]  /*0d40*/  LEA.HI.X R5, R8, UR11, R5, 0x2, P1 ;  /* 0x0000000b08057c11 */ /* 0x000fc600088f1405 */
[----:B------:R-:W1:Y:S04]  /*0d50*/  LDG.E R2, desc[UR6][R2.64] ;  /* 0x0000000602027981 */ /* 0x000e68000c1e1900 */
[----:B------:R-:W1:Y:S02]  /*0d60*/  LDG.E R4, desc[UR6][R4.64] ;  /* 0x0000000604047981 */ /* 0x000e64000c1e1900 */
[----:B-123--:R-:W-:-:S05]  /*0d70*/  FFMA R23, R2, R4, R23 ;  /* 0x0000000402177223 */ /* 0x00efca0000000017 */
[----:B------:R-:W-:Y:S01]  /*0d80*/  STG.E desc[UR6][R12.64], R23 ;  /* 0x000000170c007986 */ /* 0x000fe2000c101906 */
[----:B------:R-:W-:Y:S05]  /*0d90*/  EXIT ;  /* 0x000000000000794d */ /* 0x000fea0003800000 */
.L_x_7:
        /* <DEDUP_REMOVED lines=14> */
.L_x_9:


//--------------------- .nv.shared._Z10gemm_blockPfS_S_i --------------------------
	.section	.nv.shared._Z10gemm_blockPfS_S_i,"aw",@nobits
	.sectionflags	@""
	.align	4
.nv.shared._Z10gemm_blockPfS_S_i:
	.zero		33792


//--------------------- .nv.shared.reserved.0     --------------------------
	.section	.nv.shared.reserved.0,"aw",@nobits
	.weak		__nv_reservedSMEM_offset_0_alias
	.size		__nv_reservedSMEM_offset_0_alias, 0, 64
	.other		__nv_reservedSMEM_offset_0_alias,@"STO_CUDA_RESERVED_SHARED STV_DEFAULT"
__nv_reservedSMEM_offset_0_alias:
	.zero		0
	.zero		64


//--------------------- .nv.constant0._Z10gemm_blockPfS_S_i --------------------------
	.section	.nv.constant0._Z10gemm_blockPfS_S_i,"a",@progbits
	.sectionflags	@""
	.align	4
.nv.constant0._Z10gemm_blockPfS_S_i:
	.zero		924


//--------------------- .nv.constant0._Z13gemm_baselinePfS_S_i --------------------------
	.section	.nv.constant0._Z13gemm_baselinePfS_S_i,"a",@progbits
	.sectionflags	@""
	.align	4
.nv.constant0._Z13gemm_baselinePfS_S_i:
	.zero		924


//--------------------- SYMBOLS --------------------------

	.type		.nv.reservedSmem.offset0,@object
	.size		.nv.reservedSmem.offset0,0x4
	.type		.nv.reservedSmem.cap,@object
	.size		.nv.reservedSmem.cap,0x4
